//
// Generated by NVIDIA NVVM Compiler
//
// Compiler Build ID: CL-36424714
// Cuda compilation tools, release 13.0, V13.0.88
// Based on NVVM 20.0.0
//

.version 9.0
.target sm_100
.address_size 64

	// .globl	_Z4NOVAPdS_Piid

.visible .entry _Z4NOVAPdS_Piid(
	.param .u64 .ptr .align 1 _Z4NOVAPdS_Piid_param_0,
	.param .u64 .ptr .align 1 _Z4NOVAPdS_Piid_param_1,
	.param .u64 .ptr .align 1 _Z4NOVAPdS_Piid_param_2,
	.param .u32 _Z4NOVAPdS_Piid_param_3,
	.param .f64 _Z4NOVAPdS_Piid_param_4
)
{
	.reg .pred 	%p<3>;
	.reg .b32 	%r<9>;
	.reg .b32 	%f<5>;
	.reg .b64 	%rd<15>;
	.reg .b64 	%fd<59>;

	ld.param.u64 	%rd2, [_Z4NOVAPdS_Piid_param_0];
	ld.param.u64 	%rd3, [_Z4NOVAPdS_Piid_param_1];
	ld.param.u64 	%rd4, [_Z4NOVAPdS_Piid_param_2];
	ld.param.u32 	%r2, [_Z4NOVAPdS_Piid_param_3];
	ld.param.f64 	%fd1, [_Z4NOVAPdS_Piid_param_4];
	cvta.to.global.u64 	%rd1, %rd4;
	cvta.to.global.u64 	%rd5, %rd3;
	cvta.to.global.u64 	%rd6, %rd2;
	mov.u32 	%r3, %ctaid.x;
	mov.u32 	%r4, %ntid.x;
	mov.u32 	%r5, %tid.x;
	mad.lo.s32 	%r1, %r3, %r4, %r5;
	mul.wide.s32 	%rd7, %r1, 8;
	add.s64 	%rd8, %rd6, %rd7;
	ld.global.f64 	%fd2, [%rd8];
	mad.lo.s32 	%r6, %r2, %r1, %r1;
	mul.wide.s32 	%rd9, %r6, 8;
	add.s64 	%rd10, %rd5, %rd9;
	ld.global.f64 	%fd3, [%rd10];
	mul.f64 	%fd4, %fd1, %fd3;
	sqrt.rn.f64 	%fd5, %fd4;
	div.rn.f64 	%fd6, %fd2, %fd5;
	abs.f64 	%fd7, %fd6;
	fma.rn.f64 	%fd8, %fd7, 0dBCF0679AFBA6F279, 0d3D47088FDB46FA5F;
	fma.rn.f64 	%fd9, %fd8, %fd7, 0dBD8DF9F9B976A9B2;
	fma.rn.f64 	%fd10, %fd9, %fd7, 0d3DC7F1F5590CC332;
	fma.rn.f64 	%fd11, %fd10, %fd7, 0dBDFA28A3CD2D56C4;
	fma.rn.f64 	%fd12, %fd11, %fd7, 0d3E2485EE67835925;
	fma.rn.f64 	%fd13, %fd12, %fd7, 0dBE476DB45919F583;
	fma.rn.f64 	%fd14, %fd13, %fd7, 0d3E62D698D98C8D71;
	fma.rn.f64 	%fd15, %fd14, %fd7, 0dBE720A2C7155D5C6;
	fma.rn.f64 	%fd16, %fd15, %fd7, 0dBE41D29B37CA1397;
	fma.rn.f64 	%fd17, %fd16, %fd7, 0d3EA2EF6CC0F67A49;
	fma.rn.f64 	%fd18, %fd17, %fd7, 0dBEC102B892333B6F;
	fma.rn.f64 	%fd19, %fd18, %fd7, 0d3ECA30375BA9A84E;
	fma.rn.f64 	%fd20, %fd19, %fd7, 0d3ECAAD18DEDEA43E;
	fma.rn.f64 	%fd21, %fd20, %fd7, 0dBEFF05355BC5B225;
	fma.rn.f64 	%fd22, %fd21, %fd7, 0d3F10E37A3108BC8B;
	fma.rn.f64 	%fd23, %fd22, %fd7, 0d3EFB292D828E5CB2;
	fma.rn.f64 	%fd24, %fd23, %fd7, 0dBF4356626EBF9BFA;
	fma.rn.f64 	%fd25, %fd24, %fd7, 0d3F5BCA68F73D6AFC;
	fma.rn.f64 	%fd26, %fd25, %fd7, 0dBF2B6B69EBBC280B;
	fma.rn.f64 	%fd27, %fd26, %fd7, 0dBF9396685912A453;
	fma.rn.f64 	%fd28, %fd27, %fd7, 0d3FBA4F4E2A1ABEF8;
	fma.rn.f64 	%fd29, %fd28, %fd7, 0d3FE45F306DC9C8BB;
	fma.rn.f64 	%fd30, %fd29, %fd7, 0d3FC06EBA8214DB69;
	fma.rn.f64 	%fd31, %fd30, %fd7, %fd7;
	sub.f64 	%fd32, %fd7, %fd31;
	fma.rn.f64 	%fd33, %fd30, %fd7, %fd32;
	neg.f64 	%fd34, %fd31;
	neg.f64 	%fd35, %fd33;
	cvt.rn.f32.f64 	%f1, %fd31;
	mul.f32 	%f2, %f1, 0fBFB8AA3B;
	cvt.rni.f32.f32 	%f3, %f2;
	cvt.f64.f32 	%fd36, %f3;
	fma.rn.f64 	%fd37, %fd36, 0dBFE62E42FEFA39EF, %fd34;
	fma.rn.f64 	%fd38, %fd37, 0d3E5AE904A4741B81, 0d3E928A27F89B6999;
	fma.rn.f64 	%fd39, %fd38, %fd37, 0d3EC71DE715FF7E07;
	fma.rn.f64 	%fd40, %fd39, %fd37, 0d3EFA019A6B0AC45A;
	fma.rn.f64 	%fd41, %fd40, %fd37, 0d3F2A01A017EED94F;
	fma.rn.f64 	%fd42, %fd41, %fd37, 0d3F56C16C17F2A71B;
	fma.rn.f64 	%fd43, %fd42, %fd37, 0d3F811111111173C4;
	fma.rn.f64 	%fd44, %fd43, %fd37, 0d3FA555555555211A;
	fma.rn.f64 	%fd45, %fd44, %fd37, 0d3FC5555555555540;
	fma.rn.f64 	%fd46, %fd45, %fd37, 0d3FE0000000000005;
	mul.f64 	%fd47, %fd37, %fd46;
	fma.rn.f64 	%fd48, %fd47, %fd37, %fd35;
	add.f64 	%fd49, %fd37, %fd48;
	ex2.approx.ftz.f32 	%f4, %f3;
	cvt.f64.f32 	%fd50, %f4;
	mov.f64 	%fd51, 0d3FF0000000000000;
	sub.f64 	%fd52, %fd51, %fd50;
	neg.f64 	%fd53, %fd49;
	fma.rn.f64 	%fd54, %fd53, %fd50, %fd52;
	setp.ge.f64 	%p1, %fd7, 0d4017AFB48DC96626;
	selp.f64 	%fd55, 0d3FF0000000000000, %fd54, %p1;
	copysign.f64 	%fd56, %fd6, %fd55;
	sub.f64 	%fd57, %fd51, %fd56;
	add.f64 	%fd58, %fd57, %fd57;
	setp.geu.f64 	%p2, %fd58, 0d3FD0000000000000;
	@%p2 bra 	$L__BB0_2;
	mul.wide.s32 	%rd13, %r1, 4;
	add.s64 	%rd14, %rd1, %rd13;
	mov.b32 	%r8, 1;
	st.global.u32 	[%rd14], %r8;
	bra.uni 	$L__BB0_3;
$L__BB0_2:
	mul.wide.s32 	%rd11, %r1, 4;
	add.s64 	%rd12, %rd1, %rd11;
	mov.b32 	%r7, 0;
	st.global.u32 	[%rd12], %r7;
$L__BB0_3:
	ret;

}
	// .globl	_Z11matrixTransPdS_ii
.visible .entry _Z11matrixTransPdS_ii(
	.param .u64 .ptr .align 1 _Z11matrixTransPdS_ii_param_0,
	.param .u64 .ptr .align 1 _Z11matrixTransPdS_ii_param_1,
	.param .u32 _Z11matrixTransPdS_ii_param_2,
	.param .u32 _Z11matrixTransPdS_ii_param_3
)
{
	.reg .pred 	%p<4>;
	.reg .b32 	%r<15>;
	.reg .b64 	%rd<9>;
	.reg .b64 	%fd<2>;

	ld.param.u64 	%rd1, [_Z11matrixTransPdS_ii_param_0];
	ld.param.u64 	%rd2, [_Z11matrixTransPdS_ii_param_1];
	ld.param.u32 	%r3, [_Z11matrixTransPdS_ii_param_2];
	ld.param.u32 	%r5, [_Z11matrixTransPdS_ii_param_3];
	mov.u32 	%r6, %ctaid.y;
	mov.u32 	%r7, %ntid.y;
	mov.u32 	%r8, %tid.y;
	mad.lo.s32 	%r9, %r6, %r7, %r8;
	mov.u32 	%r10, %ctaid.x;
	mov.u32 	%r11, %ntid.x;
	mov.u32 	%r12, %tid.x;
	mad.lo.s32 	%r2, %r10, %r11, %r12;
	setp.ge.s32 	%p1, %r2, %r3;
	setp.ge.s32 	%p2, %r9, %r5;
	or.pred  	%p3, %p1, %p2;
	@%p3 bra 	$L__BB1_2;
	cvta.to.global.u64 	%rd3, %rd1;
	cvta.to.global.u64 	%rd4, %rd2;
	mad.lo.s32 	%r13, %r5, %r2, %r9;
	mul.wide.s32 	%rd5, %r13, 8;
	add.s64 	%rd6, %rd3, %rd5;
	ld.global.f64 	%fd1, [%rd6];
	mad.lo.s32 	%r14, %r3, %r9, %r2;
	mul.wide.s32 	%rd7, %r14, 8;
	add.s64 	%rd8, %rd4, %rd7;
	st.global.f64 	[%rd8], %fd1;
$L__BB1_2:
	ret;

}
	// .globl	_Z9matrixMulPdS_S_iii
.visible .entry _Z9matrixMulPdS_S_iii(
	.param .u64 .ptr .align 1 _Z9matrixMulPdS_S_iii_param_0,
	.param .u64 .ptr .align 1 _Z9matrixMulPdS_S_iii_param_1,
	.param .u64 .ptr .align 1 _Z9matrixMulPdS_S_iii_param_2,
	.param .u32 _Z9matrixMulPdS_S_iii_param_3,
	.param .u32 _Z9matrixMulPdS_S_iii_param_4,
	.param .u32 _Z9matrixMulPdS_S_iii_param_5
)
{
	.reg .pred 	%p<13>;
	.reg .b32 	%r<46>;
	.reg .b64 	%rd<41>;
	.reg .b64 	%fd<56>;

	ld.param.u64 	%rd6, [_Z9matrixMulPdS_S_iii_param_0];
	ld.param.u64 	%rd7, [_Z9matrixMulPdS_S_iii_param_1];
	ld.param.u64 	%rd5, [_Z9matrixMulPdS_S_iii_param_2];
	ld.param.u32 	%r22, [_Z9matrixMulPdS_S_iii_param_3];
	ld.param.u32 	%r23, [_Z9matrixMulPdS_S_iii_param_4];
	ld.param.u32 	%r21, [_Z9matrixMulPdS_S_iii_param_5];
	cvta.to.global.u64 	%rd1, %rd6;
	cvta.to.global.u64 	%rd2, %rd7;
	mov.u32 	%r24, %ctaid.x;
	mov.u32 	%r25, %ntid.x;
	mov.u32 	%r26, %tid.x;
	mad.lo.s32 	%r1, %r24, %r25, %r26;
	mov.u32 	%r27, %ctaid.y;
	mov.u32 	%r28, %ntid.y;
	mov.u32 	%r29, %tid.y;
	mad.lo.s32 	%r30, %r27, %r28, %r29;
	setp.ge.s32 	%p1, %r1, %r23;
	setp.ge.s32 	%p2, %r30, %r22;
	or.pred  	%p3, %p1, %p2;
	@%p3 bra 	$L__BB2_13;
	cvta.to.global.u64 	%rd8, %rd5;
	mad.lo.s32 	%r31, %r22, %r1, %r30;
	mul.wide.s32 	%rd9, %r31, 8;
	add.s64 	%rd3, %rd8, %rd9;
	mov.b64 	%rd10, 0;
	st.global.u64 	[%rd3], %rd10;
	setp.lt.s32 	%p4, %r21, 1;
	@%p4 bra 	$L__BB2_13;
	mul.lo.s32 	%r3, %r21, %r1;
	and.b32  	%r4, %r21, 7;
	setp.lt.u32 	%p5, %r21, 8;
	mov.b32 	%r44, 0;
	mov.f64 	%fd53, 0d0000000000000000;
	@%p5 bra 	$L__BB2_5;
	and.b32  	%r44, %r21, 2147483640;
	neg.s32 	%r42, %r44;
	shl.b32 	%r7, %r22, 3;
	add.s64 	%rd4, %rd1, 32;
	mov.f64 	%fd53, 0d0000000000000000;
	mul.wide.s32 	%rd15, %r22, 8;
	mov.u32 	%r40, %r3;
	mov.u32 	%r41, %r30;
$L__BB2_4:
	.pragma "nounroll";
	mul.wide.s32 	%rd11, %r40, 8;
	add.s64 	%rd12, %rd4, %rd11;
	mul.wide.s32 	%rd13, %r41, 8;
	add.s64 	%rd14, %rd2, %rd13;
	ld.global.f64 	%fd10, [%rd14];
	ld.global.f64 	%fd11, [%rd12+-32];
	fma.rn.f64 	%fd12, %fd10, %fd11, %fd53;
	st.global.f64 	[%rd3], %fd12;
	add.s64 	%rd16, %rd14, %rd15;
	ld.global.f64 	%fd13, [%rd16];
	ld.global.f64 	%fd14, [%rd12+-24];
	fma.rn.f64 	%fd15, %fd13, %fd14, %fd12;
	st.global.f64 	[%rd3], %fd15;
	add.s64 	%rd17, %rd16, %rd15;
	ld.global.f64 	%fd16, [%rd17];
	ld.global.f64 	%fd17, [%rd12+-16];
	fma.rn.f64 	%fd18, %fd16, %fd17, %fd15;
	st.global.f64 	[%rd3], %fd18;
	add.s64 	%rd18, %rd17, %rd15;
	ld.global.f64 	%fd19, [%rd18];
	ld.global.f64 	%fd20, [%rd12+-8];
	fma.rn.f64 	%fd21, %fd19, %fd20, %fd18;
	st.global.f64 	[%rd3], %fd21;
	add.s64 	%rd19, %rd18, %rd15;
	ld.global.f64 	%fd22, [%rd19];
	ld.global.f64 	%fd23, [%rd12];
	fma.rn.f64 	%fd24, %fd22, %fd23, %fd21;
	st.global.f64 	[%rd3], %fd24;
	add.s64 	%rd20, %rd19, %rd15;
	ld.global.f64 	%fd25, [%rd20];
	ld.global.f64 	%fd26, [%rd12+8];
	fma.rn.f64 	%fd27, %fd25, %fd26, %fd24;
	st.global.f64 	[%rd3], %fd27;
	add.s64 	%rd21, %rd20, %rd15;
	ld.global.f64 	%fd28, [%rd21];
	ld.global.f64 	%fd29, [%rd12+16];
	fma.rn.f64 	%fd30, %fd28, %fd29, %fd27;
	st.global.f64 	[%rd3], %fd30;
	add.s64 	%rd22, %rd21, %rd15;
	ld.global.f64 	%fd31, [%rd22];
	ld.global.f64 	%fd32, [%rd12+24];
	fma.rn.f64 	%fd53, %fd31, %fd32, %fd30;
	st.global.f64 	[%rd3], %fd53;
	add.s32 	%r42, %r42, 8;
	add.s32 	%r41, %r41, %r7;
	add.s32 	%r40, %r40, 8;
	setp.ne.s32 	%p6, %r42, 0;
	@%p6 bra 	$L__BB2_4;
$L__BB2_5:
	setp.eq.s32 	%p7, %r4, 0;
	@%p7 bra 	$L__BB2_13;
	and.b32  	%r15, %r21, 3;
	setp.lt.u32 	%p8, %r4, 4;
	@%p8 bra 	$L__BB2_8;
	mad.lo.s32 	%r33, %r44, %r22, %r30;
	mul.wide.s32 	%rd23, %r33, 8;
	add.s64 	%rd24, %rd2, %rd23;
	ld.global.f64 	%fd33, [%rd24];
	add.s32 	%r34, %r44, %r3;
	mul.wide.s32 	%rd25, %r34, 8;
	add.s64 	%rd26, %rd1, %rd25;
	ld.global.f64 	%fd34, [%rd26];
	fma.rn.f64 	%fd35, %fd33, %fd34, %fd53;
	st.global.f64 	[%rd3], %fd35;
	mul.wide.s32 	%rd27, %r22, 8;
	add.s64 	%rd28, %rd24, %rd27;
	ld.global.f64 	%fd36, [%rd28];
	ld.global.f64 	%fd37, [%rd26+8];
	fma.rn.f64 	%fd38, %fd36, %fd37, %fd35;
	st.global.f64 	[%rd3], %fd38;
	add.s64 	%rd29, %rd28, %rd27;
	ld.global.f64 	%fd39, [%rd29];
	ld.global.f64 	%fd40, [%rd26+16];
	fma.rn.f64 	%fd41, %fd39, %fd40, %fd38;
	st.global.f64 	[%rd3], %fd41;
	add.s64 	%rd30, %rd29, %rd27;
	ld.global.f64 	%fd42, [%rd30];
	ld.global.f64 	%fd43, [%rd26+24];
	fma.rn.f64 	%fd53, %fd42, %fd43, %fd41;
	st.global.f64 	[%rd3], %fd53;
	add.s32 	%r44, %r44, 4;
$L__BB2_8:
	setp.eq.s32 	%p9, %r15, 0;
	@%p9 bra 	$L__BB2_13;
	setp.eq.s32 	%p10, %r15, 1;
	@%p10 bra 	$L__BB2_11;
	mad.lo.s32 	%r35, %r44, %r22, %r30;
	mul.wide.s32 	%rd31, %r35, 8;
	add.s64 	%rd32, %rd2, %rd31;
	ld.global.f64 	%fd44, [%rd32];
	add.s32 	%r36, %r44, %r3;
	mul.wide.s32 	%rd33, %r36, 8;
	add.s64 	%rd34, %rd1, %rd33;
	ld.global.f64 	%fd45, [%rd34];
	fma.rn.f64 	%fd46, %fd44, %fd45, %fd53;
	st.global.f64 	[%rd3], %fd46;
	mul.wide.s32 	%rd35, %r22, 8;
	add.s64 	%rd36, %rd32, %rd35;
	ld.global.f64 	%fd47, [%rd36];
	ld.global.f64 	%fd48, [%rd34+8];
	fma.rn.f64 	%fd53, %fd47, %fd48, %fd46;
	st.global.f64 	[%rd3], %fd53;
	add.s32 	%r44, %r44, 2;
$L__BB2_11:
	and.b32  	%r37, %r21, 1;
	setp.eq.b32 	%p11, %r37, 1;
	not.pred 	%p12, %p11;
	@%p12 bra 	$L__BB2_13;
	mad.lo.s32 	%r38, %r44, %r22, %r30;
	mul.wide.s32 	%rd37, %r38, 8;
	add.s64 	%rd38, %rd2, %rd37;
	ld.global.f64 	%fd49, [%rd38];
	add.s32 	%r39, %r44, %r3;
	mul.wide.s32 	%rd39, %r39, 8;
	add.s64 	%rd40, %rd1, %rd39;
	ld.global.f64 	%fd50, [%rd40];
	fma.rn.f64 	%fd51, %fd49, %fd50, %fd53;
	st.global.f64 	[%rd3], %fd51;
$L__BB2_13:
	ret;

}
	// .globl	_Z16nodiag_normalizePdS_ii
.visible .entry _Z16nodiag_normalizePdS_ii(
	.param .u64 .ptr .align 1 _Z16nodiag_normalizePdS_ii_param_0,
	.param .u64 .ptr .align 1 _Z16nodiag_normalizePdS_ii_param_1,
	.param .u32 _Z16nodiag_normalizePdS_ii_param_2,
	.param .u32 _Z16nodiag_normalizePdS_ii_param_3
)
{
	.reg .pred 	%p<5>;
	.reg .b32 	%r<17>;
	.reg .b64 	%rd<10>;
	.reg .b64 	%fd<7>;

	ld.param.u64 	%rd1, [_Z16nodiag_normalizePdS_ii_param_0];
	ld.param.u64 	%rd2, [_Z16nodiag_normalizePdS_ii_param_1];
	ld.param.u32 	%r5, [_Z16nodiag_normalizePdS_ii_param_2];
	ld.param.u32 	%r4, [_Z16nodiag_normalizePdS_ii_param_3];
	mov.u32 	%r6, %ctaid.x;
	mov.u32 	%r7, %ntid.x;
	mov.u32 	%r8, %tid.x;
	mad.lo.s32 	%r1, %r6, %r7, %r8;
	mov.u32 	%r9, %ctaid.y;
	mov.u32 	%r10, %ntid.y;
	mov.u32 	%r11, %tid.y;
	mad.lo.s32 	%r12, %r9, %r10, %r11;
	max.s32 	%r13, %r1, %r12;
	setp.ge.s32 	%p1, %r13, %r5;
	@%p1 bra 	$L__BB3_3;
	setp.ne.s32 	%p2, %r1, %r4;
	setp.eq.s32 	%p3, %r1, %r12;
	or.pred  	%p4, %p2, %p3;
	@%p4 bra 	$L__BB3_3;
	cvta.to.global.u64 	%rd3, %rd1;
	mul.lo.s32 	%r14, %r4, %r5;
	add.s32 	%r15, %r14, %r12;
	cvta.to.global.u64 	%rd4, %rd2;
	mul.wide.s32 	%rd5, %r15, 8;
	add.s64 	%rd6, %rd4, %rd5;
	ld.global.f64 	%fd1, [%rd6];
	add.s32 	%r16, %r14, %r4;
	mul.wide.s32 	%rd7, %r16, 8;
	add.s64 	%rd8, %rd3, %rd7;
	ld.global.f64 	%fd2, [%rd8];
	div.rn.f64 	%fd3, %fd1, %fd2;
	st.global.f64 	[%rd6], %fd3;
	add.s64 	%rd9, %rd3, %rd5;
	ld.global.f64 	%fd4, [%rd9];
	ld.global.f64 	%fd5, [%rd8];
	div.rn.f64 	%fd6, %fd4, %fd5;
	st.global.f64 	[%rd9], %fd6;
$L__BB3_3:
	ret;

}
	// .globl	_Z14diag_normalizePdS_ii
.visible .entry _Z14diag_normalizePdS_ii(
	.param .u64 .ptr .align 1 _Z14diag_normalizePdS_ii_param_0,
	.param .u64 .ptr .align 1 _Z14diag_normalizePdS_ii_param_1,
	.param .u32 _Z14diag_normalizePdS_ii_param_2,
	.param .u32 _Z14diag_normalizePdS_ii_param_3
)
{
	.reg .pred 	%p<5>;
	.reg .b32 	%r<15>;
	.reg .b64 	%rd<10>;
	.reg .b64 	%fd<6>;

	ld.param.u64 	%rd1, [_Z14diag_normalizePdS_ii_param_0];
	ld.param.u64 	%rd2, [_Z14diag_normalizePdS_ii_param_1];
	ld.param.u32 	%r5, [_Z14diag_normalizePdS_ii_param_2];
	ld.param.u32 	%r4, [_Z14diag_normalizePdS_ii_param_3];
	mov.u32 	%r6, %ctaid.x;
	mov.u32 	%r7, %ntid.x;
	mov.u32 	%r8, %tid.x;
	mad.lo.s32 	%r1, %r6, %r7, %r8;
	mov.u32 	%r9, %ctaid.y;
	mov.u32 	%r10, %ntid.y;
	mov.u32 	%r11, %tid.y;
	mad.lo.s32 	%r12, %r9, %r10, %r11;
	max.s32 	%r13, %r1, %r12;
	setp.ge.s32 	%p1, %r13, %r5;
	@%p1 bra 	$L__BB4_3;
	setp.ne.s32 	%p2, %r1, %r12;
	setp.ne.s32 	%p3, %r1, %r4;
	or.pred  	%p4, %p2, %p3;
	@%p4 bra 	$L__BB4_3;
	cvta.to.global.u64 	%rd3, %rd1;
	mad.lo.s32 	%r14, %r4, %r5, %r4;
	cvta.to.global.u64 	%rd4, %rd2;
	mul.wide.u32 	%rd5, %r14, 8;
	add.s64 	%rd6, %rd4, %rd5;
	ld.global.f64 	%fd1, [%rd6];
	mul.wide.s32 	%rd7, %r14, 8;
	add.s64 	%rd8, %rd3, %rd7;
	ld.global.f64 	%fd2, [%rd8];
	div.rn.f64 	%fd3, %fd1, %fd2;
	st.global.f64 	[%rd6], %fd3;
	add.s64 	%rd9, %rd3, %rd5;
	ld.global.f64 	%fd4, [%rd9];
	div.rn.f64 	%fd5, %fd4, %fd4;
	st.global.f64 	[%rd9], %fd5;
$L__BB4_3:
	ret;

}
	// .globl	_Z11gaussjordanPdS_ii
.visible .entry _Z11gaussjordanPdS_ii(
	.param .u64 .ptr .align 1 _Z11gaussjordanPdS_ii_param_0,
	.param .u64 .ptr .align 1 _Z11gaussjordanPdS_ii_param_1,
	.param .u32 _Z11gaussjordanPdS_ii_param_2,
	.param .u32 _Z11gaussjordanPdS_ii_param_3
)
{
	.reg .pred 	%p<5>;
	.reg .b32 	%r<18>;
	.reg .b64 	%rd<15>;
	.reg .b64 	%fd<11>;

	ld.param.u64 	%rd4, [_Z11gaussjordanPdS_ii_param_0];
	ld.param.u64 	%rd3, [_Z11gaussjordanPdS_ii_param_1];
	ld.param.u32 	%r7, [_Z11gaussjordanPdS_ii_param_2];
	ld.param.u32 	%r6, [_Z11gaussjordanPdS_ii_param_3];
	cvta.to.global.u64 	%rd1, %rd4;
	mov.u32 	%r8, %ctaid.x;
	mov.u32 	%r9, %ntid.x;
	mov.u32 	%r10, %tid.x;
	mad.lo.s32 	%r1, %r8, %r9, %r10;
	mov.u32 	%r11, %ctaid.y;
	mov.u32 	%r12, %ntid.y;
	mov.u32 	%r13, %tid.y;
	mad.lo.s32 	%r14, %r11, %r12, %r13;
	max.s32 	%r15, %r1, %r14;
	setp.ge.s32 	%p1, %r15, %r7;
	setp.eq.s32 	%p2, %r1, %r6;
	or.pred  	%p3, %p1, %p2;
	@%p3 bra 	$L__BB5_3;
	cvta.to.global.u64 	%rd5, %rd3;
	mad.lo.s32 	%r3, %r6, %r7, %r14;
	mul.wide.s32 	%rd6, %r3, 8;
	add.s64 	%rd7, %rd5, %rd6;
	ld.global.f64 	%fd1, [%rd7];
	mul.lo.s32 	%r16, %r7, %r1;
	add.s32 	%r17, %r16, %r6;
	mul.wide.s32 	%rd8, %r17, 8;
	add.s64 	%rd2, %rd1, %rd8;
	ld.global.f64 	%fd2, [%rd2];
	mul.f64 	%fd3, %fd1, %fd2;
	add.s32 	%r4, %r16, %r14;
	mul.wide.s32 	%rd9, %r4, 8;
	add.s64 	%rd10, %rd5, %rd9;
	ld.global.f64 	%fd4, [%rd10];
	sub.f64 	%fd5, %fd4, %fd3;
	st.global.f64 	[%rd10], %fd5;
	setp.eq.s32 	%p4, %r14, %r6;
	@%p4 bra 	$L__BB5_3;
	add.s64 	%rd12, %rd1, %rd6;
	ld.global.f64 	%fd6, [%rd12];
	ld.global.f64 	%fd7, [%rd2];
	mul.f64 	%fd8, %fd6, %fd7;
	add.s64 	%rd14, %rd1, %rd9;
	ld.global.f64 	%fd9, [%rd14];
	sub.f64 	%fd10, %fd9, %fd8;
	st.global.f64 	[%rd14], %fd10;
$L__BB5_3:
	ret;

}
	// .globl	_Z8set_zeroPdS_ii
.visible .entry _Z8set_zeroPdS_ii(
	.param .u64 .ptr .align 1 _Z8set_zeroPdS_ii_param_0,
	.param .u64 .ptr .align 1 _Z8set_zeroPdS_ii_param_1,
	.param .u32 _Z8set_zeroPdS_ii_param_2,
	.param .u32 _Z8set_zeroPdS_ii_param_3
)
{
	.reg .pred 	%p<6>;
	.reg .b32 	%r<13>;
	.reg .b64 	%rd<6>;

	ld.param.u64 	%rd1, [_Z8set_zeroPdS_ii_param_0];
	ld.param.u32 	%r2, [_Z8set_zeroPdS_ii_param_2];
	ld.param.u32 	%r3, [_Z8set_zeroPdS_ii_param_3];
	mov.u32 	%r4, %ctaid.x;
	mov.u32 	%r5, %ntid.x;
	mov.u32 	%r6, %tid.x;
	mad.lo.s32 	%r1, %r4, %r5, %r6;
	mov.u32 	%r7, %ctaid.y;
	mov.u32 	%r8, %ntid.y;
	mov.u32 	%r9, %tid.y;
	mad.lo.s32 	%r10, %r7, %r8, %r9;
	max.s32 	%r11, %r1, %r10;
	setp.ge.s32 	%p1, %r11, %r2;
	setp.eq.s32 	%p2, %r1, %r3;
	or.pred  	%p3, %p1, %p2;
	setp.ne.s32 	%p4, %r10, %r3;
	or.pred  	%p5, %p4, %p3;
	@%p5 bra 	$L__BB6_2;
	cvta.to.global.u64 	%rd2, %rd1;
	mad.lo.s32 	%r12, %r2, %r1, %r3;
	mul.wide.s32 	%rd3, %r12, 8;
	add.s64 	%rd4, %rd2, %rd3;
	mov.b64 	%rd5, 0;
	st.global.u64 	[%rd4], %rd5;
$L__BB6_2:
	ret;

}
	// .globl	_Z9matrixSumPKdS0_Pdddii
.visible .entry _Z9matrixSumPKdS0_Pdddii(
	.param .u64 .ptr .align 1 _Z9matrixSumPKdS0_Pdddii_param_0,
	.param .u64 .ptr .align 1 _Z9matrixSumPKdS0_Pdddii_param_1,
	.param .u64 .ptr .align 1 _Z9matrixSumPKdS0_Pdddii_param_2,
	.param .f64 _Z9matrixSumPKdS0_Pdddii_param_3,
	.param .f64 _Z9matrixSumPKdS0_Pdddii_param_4,
	.param .u32 _Z9matrixSumPKdS0_Pdddii_param_5,
	.param .u32 _Z9matrixSumPKdS0_Pdddii_param_6
)
{
	.reg .pred 	%p<4>;
	.reg .b32 	%r<14>;
	.reg .b64 	%rd<11>;
	.reg .b64 	%fd<7>;

	ld.param.u64 	%rd1, [_Z9matrixSumPKdS0_Pdddii_param_0];
	ld.param.u64 	%rd2, [_Z9matrixSumPKdS0_Pdddii_param_1];
	ld.param.u64 	%rd3, [_Z9matrixSumPKdS0_Pdddii_param_2];
	ld.param.f64 	%fd1, [_Z9matrixSumPKdS0_Pdddii_param_3];
	ld.param.f64 	%fd2, [_Z9matrixSumPKdS0_Pdddii_param_4];
	ld.param.u32 	%r3, [_Z9matrixSumPKdS0_Pdddii_param_5];
	ld.param.u32 	%r4, [_Z9matrixSumPKdS0_Pdddii_param_6];
	mov.u32 	%r6, %ctaid.x;
	mov.u32 	%r7, %ntid.x;
	mov.u32 	%r8, %tid.x;
	mad.lo.s32 	%r1, %r6, %r7, %r8;
	mov.u32 	%r9, %ctaid.y;
	mov.u32 	%r10, %ntid.y;
	mov.u32 	%r11, %tid.y;
	mad.lo.s32 	%r12, %r9, %r10, %r11;
	setp.ge.s32 	%p1, %r1, %r3;
	setp.ge.s32 	%p2, %r12, %r4;
	or.pred  	%p3, %p1, %p2;
	@%p3 bra 	$L__BB7_2;
	cvta.to.global.u64 	%rd4, %rd1;
	cvta.to.global.u64 	%rd5, %rd2;
	cvta.to.global.u64 	%rd6, %rd3;
	mad.lo.s32 	%r13, %r3, %r12, %r1;
	mul.wide.s32 	%rd7, %r13, 8;
	add.s64 	%rd8, %rd4, %rd7;
	ld.global.f64 	%fd3, [%rd8];
	add.s64 	%rd9, %rd5, %rd7;
	ld.global.f64 	%fd4, [%rd9];
	mul.f64 	%fd5, %fd2, %fd4;
	fma.rn.f64 	%fd6, %fd1, %fd3, %fd5;
	add.s64 	%rd10, %rd6, %rd7;
	st.global.f64 	[%rd10], %fd6;
$L__BB7_2:
	ret;

}


// ===== COMPILED SASS (sm_100) =====

	.target	sm_100

	.elftype	@"ET_EXEC"


//--------------------- .note.nv.tkinfo           --------------------------
	.section	.note.nv.tkinfo,"",@"SHT_NOTE"
	.sectionflags	@"SHF_NOTE_NV_TKINFO"
	.tkinfo
        /*0018*/ 	.word	0x00000002
        /*0030*/ 	.string	""
        /*0030*/ 	.string	"ptxas"
        /*0030*/ 	.string	"Cuda compilation tools, release 13.0, V13.0.88"
        /*0030*/ 	.string	"Build cuda_13.0.r13.0/compiler.36424714_0"
        /*0030*/ 	.string	"-arch sm_100 -m 64 "



//--------------------- .note.nv.cuinfo           --------------------------
	.section	.note.nv.cuinfo,"",@"SHT_NOTE"
	.sectionflags	@"SHF_NOTE_NV_CUINFO"
        /*0018*/ 	.short	0x0002
        /*001a*/ 	.short	0x0064
        /*001c*/ 	.short	0x0082
	.zero		2


//--------------------- .nv.info                  --------------------------
	.section	.nv.info,"",@"SHT_CUDA_INFO"
	.align	4


	//----- nvinfo : EIATTR_REGCOUNT
	.align		4
        /*0000*/ 	.byte	0x04, 0x2f
        /*0002*/ 	.short	(.L_1 - .L_0)
	.align		4
.L_0:
        /*0004*/ 	.word	index@(_Z4NOVAPdS_Piid)
        /*0008*/ 	.word	0x00000019


	//----- nvinfo : EIATTR_FRAME_SIZE
	.align		4
.L_1:
        /*000c*/ 	.byte	0x04, 0x11
        /*000e*/ 	.short	(.L_3 - .L_2)
	.align		4
.L_2:
        /*0010*/ 	.word	index@($__internal_3_$__cuda_sm20_dsqrt_rn_f64_mediumpath_v1)
        /*0014*/ 	.word	0x00000000


	//----- nvinfo : EIATTR_FRAME_SIZE
	.align		4
.L_3:
        /*0018*/ 	.byte	0x04, 0x11
        /*001a*/ 	.short	(.L_5 - .L_4)
	.align		4
.L_4:
        /*001c*/ 	.word	index@($__internal_2_$__cuda_sm20_div_rn_f64_full)
        /*0020*/ 	.word	0x00000000


	//----- nvinfo : EIATTR_FRAME_SIZE
	.align		4
.L_5:
        /*0024*/ 	.byte	0x04, 0x11
        /*0026*/ 	.short	(.L_7 - .L_6)
	.align		4
.L_6:
        /*0028*/ 	.word	index@(_Z4NOVAPdS_Piid)
        /*002c*/ 	.word	0x00000000


	//----- nvinfo : EIATTR_REGCOUNT
	.align		4
.L_7:
        /*0030*/ 	.byte	0x04, 0x2f
        /*0032*/ 	.short	(.L_9 - .L_8)
	.align		4
.L_8:
        /*0034*/ 	.word	index@(_Z11matrixTransPdS_ii)
        /*0038*/ 	.word	0x0000000a


	//----- nvinfo : EIATTR_FRAME_SIZE
	.align		4
.L_9:
        /*003c*/ 	.byte	0x04, 0x11
        /*003e*/ 	.short	(.L_11 - .L_10)
	.align		4
.L_10:
        /*0040*/ 	.word	index@(_Z11matrixTransPdS_ii)
        /*0044*/ 	.word	0x00000000


	//----- nvinfo : EIATTR_REGCOUNT
	.align		4
.L_11:
        /*0048*/ 	.byte	0x04, 0x2f
        /*004a*/ 	.short	(.L_13 - .L_12)
	.align		4
.L_12:
        /*004c*/ 	.word	index@(_Z9matrixMulPdS_S_iii)
        /*0050*/ 	.word	0x0000001e


	//----- nvinfo : EIATTR_FRAME_SIZE
	.align		4
.L_13:
        /*0054*/ 	.byte	0x04, 0x11
        /*0056*/ 	.short	(.L_15 - .L_14)
	.align		4
.L_14:
        /*0058*/ 	.word	index@(_Z9matrixMulPdS_S_iii)
        /*005c*/ 	.word	0x00000000


	//----- nvinfo : EIATTR_REGCOUNT
	.align		4
.L_15:
        /*0060*/ 	.byte	0x04, 0x2f
        /*0062*/ 	.short	(.L_17 - .L_16)
	.align		4
.L_16:
        /*0064*/ 	.word	index@(_Z16nodiag_normalizePdS_ii)
        /*0068*/ 	.word	0x0000001d


	//----- nvinfo : EIATTR_FRAME_SIZE
	.align		4
.L_17:
        /*006c*/ 	.byte	0x04, 0x11
        /*006e*/ 	.short	(.L_19 - .L_18)
	.align		4
.L_18:
        /*0070*/ 	.word	index@($__internal_1_$__cuda_sm20_div_rn_f64_full)
        /*0074*/ 	.word	0x00000000


	//----- nvinfo : EIATTR_FRAME_SIZE
	.align		4
.L_19:
        /*0078*/ 	.byte	0x04, 0x11
        /*007a*/ 	.short	(.L_21 - .L_20)
	.align		4
.L_20:
        /*007c*/ 	.word	index@(_Z16nodiag_normalizePdS_ii)
        /*0080*/ 	.word	0x00000000


	//----- nvinfo : EIATTR_REGCOUNT
	.align		4
.L_21:
        /*0084*/ 	.byte	0x04, 0x2f
        /*0086*/ 	.short	(.L_23 - .L_22)
	.align		4
.L_22:
        /*0088*/ 	.word	index@(_Z14diag_normalizePdS_ii)
        /*008c*/ 	.word	0x0000001c


	//----- nvinfo : EIATTR_FRAME_SIZE
	.align		4
.L_23:
        /*0090*/ 	.byte	0x04, 0x11
        /*0092*/ 	.short	(.L_25 - .L_24)
	.align		4
.L_24:
        /*0094*/ 	.word	index@($__internal_0_$__cuda_sm20_div_rn_f64_full)
        /*0098*/ 	.word	0x00000000


	//----- nvinfo : EIATTR_FRAME_SIZE
	.align		4
.L_25:
        /*009c*/ 	.byte	0x04, 0x11
        /*009e*/ 	.short	(.L_27 - .L_26)
	.align		4
.L_26:
        /*00a0*/ 	.word	index@(_Z14diag_normalizePdS_ii)
        /*00a4*/ 	.word	0x00000000


	//----- nvinfo : EIATTR_REGCOUNT
	.align		4
.L_27:
        /*00a8*/ 	.byte	0x04, 0x2f
        /*00aa*/ 	.short	(.L_29 - .L_28)
	.align		4
.L_28:
        /*00ac*/ 	.word	index@(_Z11gaussjordanPdS_ii)
        /*00b0*/ 	.word	0x00000018


	//----- nvinfo : EIATTR_FRAME_SIZE
	.align		4
.L_29:
        /*00b4*/ 	.byte	0x04, 0x11
        /*00b6*/ 	.short	(.L_31 - .L_30)
	.align		4
.L_30:
        /*00b8*/ 	.word	index@(_Z11gaussjordanPdS_ii)
        /*00bc*/ 	.word	0x00000000


	//----- nvinfo : EIATTR_REGCOUNT
	.align		4
.L_31:
        /*00c0*/ 	.byte	0x04, 0x2f
        /*00c2*/ 	.short	(.L_33 - .L_32)
	.align		4
.L_32:
        /*00c4*/ 	.word	index@(_Z8set_zeroPdS_ii)
        /*00c8*/ 	.word	0x0000000a


	//----- nvinfo : EIATTR_FRAME_SIZE
	.align		4
.L_33:
        /*00cc*/ 	.byte	0x04, 0x11
        /*00ce*/ 	.short	(.L_35 - .L_34)
	.align		4
.L_34:
        /*00d0*/ 	.word	index@(_Z8set_zeroPdS_ii)
        /*00d4*/ 	.word	0x00000000


	//----- nvinfo : EIATTR_REGCOUNT
	.align		4
.L_35:
        /*00d8*/ 	.byte	0x04, 0x2f
        /*00da*/ 	.short	(.L_37 - .L_36)
	.align		4
.L_36:
        /*00dc*/ 	.word	index@(_Z9matrixSumPKdS0_Pdddii)
        /*00e0*/ 	.word	0x00000010


	//----- nvinfo : EIATTR_FRAME_SIZE
	.align		4
.L_37:
        /*00e4*/ 	.byte	0x04, 0x11
        /*00e6*/ 	.short	(.L_39 - .L_38)
	.align		4
.L_38:
        /*00e8*/ 	.word	index@(_Z9matrixSumPKdS0_Pdddii)
        /*00ec*/ 	.word	0x00000000


	//----- nvinfo : EIATTR_MIN_STACK_SIZE
	.align		4
.L_39:
        /*00f0*/ 	.byte	0x04, 0x12
        /*00f2*/ 	.short	(.L_41 - .L_40)
	.align		4
.L_40:
        /*00f4*/ 	.word	index@(_Z9matrixSumPKdS0_Pdddii)
        /*00f8*/ 	.word	0x00000000


	//----- nvinfo : EIATTR_MIN_STACK_SIZE
	.align		4
.L_41:
        /*00fc*/ 	.byte	0x04, 0x12
        /*00fe*/ 	.short	(.L_43 - .L_42)
	.align		4
.L_42:
        /*0100*/ 	.word	index@(_Z8set_zeroPdS_ii)
        /*0104*/ 	.word	0x00000000


	//----- nvinfo : EIATTR_MIN_STACK_SIZE
	.align		4
.L_43:
        /*0108*/ 	.byte	0x04, 0x12
        /*010a*/ 	.short	(.L_45 - .L_44)
	.align		4
.L_44:
        /*010c*/ 	.word	index@(_Z11gaussjordanPdS_ii)
        /*0110*/ 	.word	0x00000000


	//----- nvinfo : EIATTR_MIN_STACK_SIZE
	.align		4
.L_45:
        /*0114*/ 	.byte	0x04, 0x12
        /*0116*/ 	.short	(.L_47 - .L_46)
	.align		4
.L_46:
        /*0118*/ 	.word	index@(_Z14diag_normalizePdS_ii)
        /*011c*/ 	.word	0x00000000


	//----- nvinfo : EIATTR_MIN_STACK_SIZE
	.align		4
.L_47:
        /*0120*/ 	.byte	0x04, 0x12
        /*0122*/ 	.short	(.L_49 - .L_48)
	.align		4
.L_48:
        /*0124*/ 	.word	index@(_Z16nodiag_normalizePdS_ii)
        /*0128*/ 	.word	0x00000000


	//----- nvinfo : EIATTR_MIN_STACK_SIZE
	.align		4
.L_49:
        /*012c*/ 	.byte	0x04, 0x12
        /*012e*/ 	.short	(.L_51 - .L_50)
	.align		4
.L_50:
        /*0130*/ 	.word	index@(_Z9matrixMulPdS_S_iii)
        /*0134*/ 	.word	0x00000000


	//----- nvinfo : EIATTR_MIN_STACK_SIZE
	.align		4
.L_51:
        /*0138*/ 	.byte	0x04, 0x12
        /*013a*/ 	.short	(.L_53 - .L_52)
	.align		4
.L_52:
        /*013c*/ 	.word	index@(_Z11matrixTransPdS_ii)
        /*0140*/ 	.word	0x00000000


	//----- nvinfo : EIATTR_MIN_STACK_SIZE
	.align		4
.L_53:
        /*0144*/ 	.byte	0x04, 0x12
        /*0146*/ 	.short	(.L_55 - .L_54)
	.align		4
.L_54:
        /*0148*/ 	.word	index@(_Z4NOVAPdS_Piid)
        /*014c*/ 	.word	0x00000000
.L_55:


//--------------------- .nv.compat                --------------------------
	.section	.nv.compat,"",@"SHT_CUDA_COMPAT_INFO"
	.align	4
        /*0000*/ 	.byte	0x02, 0x09, 0x00, 0x00, 0x02, 0x02, 0x01, 0x00, 0x02, 0x05, 0x05, 0x00, 0x03, 0x07, 0x01, 0x01
        /*0010*/ 	.byte	0x02, 0x03, 0x00, 0x00, 0x02, 0x06, 0x01, 0x00, 0x04, 0x0b, 0x08, 0x00, 0x01, 0x00, 0x00, 0x00
        /*0020*/ 	.byte	0x00, 0x00, 0x00, 0x00


//--------------------- .nv.info._Z9matrixSumPKdS0_Pdddii --------------------------
	.section	.nv.info._Z9matrixSumPKdS0_Pdddii,"",@"SHT_CUDA_INFO"
	.sectionflags	@""
	.align	4


	//----- nvinfo : EIATTR_CUDA_API_VERSION
	.align		4
        /*0000*/ 	.byte	0x04, 0x37
        /*0002*/ 	.short	(.L_57 - .L_56)
.L_56:
        /*0004*/ 	.word	0x00000082


	//----- nvinfo : EIATTR_KPARAM_INFO
	.align		4
.L_57:
        /*0008*/ 	.byte	0x04, 0x17
        /*000a*/ 	.short	(.L_59 - .L_58)
.L_58:
        /*000c*/ 	.word	0x00000000
        /*0010*/ 	.short	0x0006
        /*0012*/ 	.short	0x002c
        /*0014*/ 	.byte	0x00, 0xf0, 0x11, 0x00


	//----- nvinfo : EIATTR_KPARAM_INFO
	.align		4
.L_59:
        /*0018*/ 	.byte	0x04, 0x17
        /*001a*/ 	.short	(.L_61 - .L_60)
.L_60:
        /*001c*/ 	.word	0x00000000
        /*0020*/ 	.short	0x0005
        /*0022*/ 	.short	0x0028
        /*0024*/ 	.byte	0x00, 0xf0, 0x11, 0x00


	//----- nvinfo : EIATTR_KPARAM_INFO
	.align		4
.L_61:
        /*0028*/ 	.byte	0x04, 0x17
        /*002a*/ 	.short	(.L_63 - .L_62)
.L_62:
        /*002c*/ 	.word	0x00000000
        /*0030*/ 	.short	0x0004
        /*0032*/ 	.short	0x0020
        /*0034*/ 	.byte	0x00, 0xf0, 0x21, 0x00


	//----- nvinfo : EIATTR_KPARAM_INFO
	.align		4
.L_63:
        /*0038*/ 	.byte	0x04, 0x17
        /*003a*/ 	.short	(.L_65 - .L_64)
.L_64:
        /*003c*/ 	.word	0x00000000
        /*0040*/ 	.short	0x0003
        /*0042*/ 	.short	0x0018
        /*0044*/ 	.byte	0x00, 0xf0, 0x21, 0x00


	//----- nvinfo : EIATTR_KPARAM_INFO
	.align		4
.L_65:
        /*0048*/ 	.byte	0x04, 0x17
        /*004a*/ 	.short	(.L_67 - .L_66)
.L_66:
        /*004c*/ 	.word	0x00000000
        /*0050*/ 	.short	0x0002
        /*0052*/ 	.short	0x0010
        /*0054*/ 	.byte	0x00, 0xf5, 0x21, 0x00


	//----- nvinfo : EIATTR_KPARAM_INFO
	.align		4
.L_67:
        /*0058*/ 	.byte	0x04, 0x17
        /*005a*/ 	.short	(.L_69 - .L_68)
.L_68:
        /*005c*/ 	.word	0x00000000
        /*0060*/ 	.short	0x0001
        /*0062*/ 	.short	0x0008
        /*0064*/ 	.byte	0x00, 0xf5, 0x21, 0x00


	//----- nvinfo : EIATTR_KPARAM_INFO
	.align		4
.L_69:
        /*0068*/ 	.byte	0x04, 0x17
        /*006a*/ 	.short	(.L_71 - .L_70)
.L_70:
        /*006c*/ 	.word	0x00000000
        /*0070*/ 	.short	0x0000
        /*0072*/ 	.short	0x0000
        /*0074*/ 	.byte	0x00, 0xf5, 0x21, 0x00


	//----- nvinfo : EIATTR_SPARSE_MMA_MASK
	.align		4
.L_71:
        /*0078*/ 	.byte	0x03, 0x50
        /*007a*/ 	.short	0x0000


	//----- nvinfo : EIATTR_MAXREG_COUNT
	.align		4
        /*007c*/ 	.byte	0x03, 0x1b
        /*007e*/ 	.short	0x00ff


	//----- nvinfo : EIATTR_MERCURY_ISA_VERSION
	.align		4
        /*0080*/ 	.byte	0x03, 0x5f
        /*0082*/ 	.short	0x0101


	//----- nvinfo : EIATTR_VRC_CTA_INIT_COUNT
	.align		4
        /*0084*/ 	.byte	0x02, 0x4a
	.zero		1
	.zero		1


	//----- nvinfo : EIATTR_EXIT_INSTR_OFFSETS
	.align		4
        /*0088*/ 	.byte	0x04, 0x1c
        /*008a*/ 	.short	(.L_73 - .L_72)


	//   ....[0]....
.L_72:
        /*008c*/ 	.word	0x000000c0


	//   ....[1]....
        /*0090*/ 	.word	0x000001c0


	//----- nvinfo : EIATTR_CBANK_PARAM_SIZE
	.align		4
.L_73:
        /*0094*/ 	.byte	0x03, 0x19
        /*0096*/ 	.short	0x0030


	//----- nvinfo : EIATTR_PARAM_CBANK
	.align		4
        /*0098*/ 	.byte	0x04, 0x0a
        /*009a*/ 	.short	(.L_75 - .L_74)
	.align		4
.L_74:
        /*009c*/ 	.word	index@(.nv.constant0._Z9matrixSumPKdS0_Pdddii)
        /*00a0*/ 	.short	0x0380
        /*00a2*/ 	.short	0x0030


	//----- nvinfo : EIATTR_SW_WAR
	.align		4
.L_75:
        /*00a4*/ 	.byte	0x04, 0x36
        /*00a6*/ 	.short	(.L_77 - .L_76)
.L_76:
        /*00a8*/ 	.word	0x00000008
.L_77:


//--------------------- .nv.info._Z8set_zeroPdS_ii --------------------------
	.section	.nv.info._Z8set_zeroPdS_ii,"",@"SHT_CUDA_INFO"
	.sectionflags	@""
	.align	4


	//----- nvinfo : EIATTR_CUDA_API_VERSION
	.align		4
        /*0000*/ 	.byte	0x04, 0x37
        /*0002*/ 	.short	(.L_79 - .L_78)
.L_78:
        /*0004*/ 	.word	0x00000082


	//----- nvinfo : EIATTR_KPARAM_INFO
	.align		4
.L_79:
        /*0008*/ 	.byte	0x04, 0x17
        /*000a*/ 	.short	(.L_81 - .L_80)
.L_80:
        /*000c*/ 	.word	0x00000000
        /*0010*/ 	.short	0x0003
        /*0012*/ 	.short	0x0014
        /*0014*/ 	.byte	0x00, 0xf0, 0x11, 0x00


	//----- nvinfo : EIATTR_KPARAM_INFO
	.align		4
.L_81:
        /*0018*/ 	.byte	0x04, 0x17
        /*001a*/ 	.short	(.L_83 - .L_82)
.L_82:
        /*001c*/ 	.word	0x00000000
        /*0020*/ 	.short	0x0002
        /*0022*/ 	.short	0x0010
        /*0024*/ 	.byte	0x00, 0xf0, 0x11, 0x00


	//----- nvinfo : EIATTR_KPARAM_INFO
	.align		4
.L_83:
        /*0028*/ 	.byte	0x04, 0x17
        /*002a*/ 	.short	(.L_85 - .L_84)
.L_84:
        /*002c*/ 	.word	0x00000000
        /*0030*/ 	.short	0x0001
        /*0032*/ 	.short	0x0008
        /*0034*/ 	.byte	0x00, 0xf5, 0x21, 0x00


	//----- nvinfo : EIATTR_KPARAM_INFO
	.align		4
.L_85:
        /*0038*/ 	.byte	0x04, 0x17
        /*003a*/ 	.short	(.L_87 - .L_86)
.L_86:
        /*003c*/ 	.word	0x00000000
        /*0040*/ 	.short	0x0000
        /*0042*/ 	.short	0x0000
        /*0044*/ 	.byte	0x00, 0xf5, 0x21, 0x00


	//----- nvinfo : EIATTR_SPARSE_MMA_MASK
	.align		4
.L_87:
        /*0048*/ 	.byte	0x03, 0x50
        /*004a*/ 	.short	0x0000


	//----- nvinfo : EIATTR_MAXREG_COUNT
	.align		4
        /*004c*/ 	.byte	0x03, 0x1b
        /*004e*/ 	.short	0x00ff


	//----- nvinfo : EIATTR_MERCURY_ISA_VERSION
	.align		4
        /*0050*/ 	.byte	0x03, 0x5f
        /*0052*/ 	.short	0x0101


	//----- nvinfo : EIATTR_VRC_CTA_INIT_COUNT
	.align		4
        /*0054*/ 	.byte	0x02, 0x4a
	.zero		1
	.zero		1


	//----- nvinfo : EIATTR_EXIT_INSTR_OFFSETS
	.align		4
        /*0058*/ 	.byte	0x04, 0x1c
        /*005a*/ 	.short	(.L_89 - .L_88)


	//   ....[0]....
.L_88:
        /*005c*/ 	.word	0x000000e0


	//   ....[1]....
        /*0060*/ 	.word	0x00000140


	//----- nvinfo : EIATTR_CBANK_PARAM_SIZE
	.align		4
.L_89:
        /*0064*/ 	.byte	0x03, 0x19
        /*0066*/ 	.short	0x0018


	//----- nvinfo : EIATTR_PARAM_CBANK
	.align		4
        /*0068*/ 	.byte	0x04, 0x0a
        /*006a*/ 	.short	(.L_91 - .L_90)
	.align		4
.L_90:
        /*006c*/ 	.word	index@(.nv.constant0._Z8set_zeroPdS_ii)
        /*0070*/ 	.short	0x0380
        /*0072*/ 	.short	0x0018


	//----- nvinfo : EIATTR_SW_WAR
	.align		4
.L_91:
        /*0074*/ 	.byte	0x04, 0x36
        /*0076*/ 	.short	(.L_93 - .L_92)
.L_92:
        /*0078*/ 	.word	0x00000008
.L_93:


//--------------------- .nv.info._Z11gaussjordanPdS_ii --------------------------
	.section	.nv.info._Z11gaussjordanPdS_ii,"",@"SHT_CUDA_INFO"
	.sectionflags	@""
	.align	4


	//----- nvinfo : EIATTR_CUDA_API_VERSION
	.align		4
        /*0000*/ 	.byte	0x04, 0x37
        /*0002*/ 	.short	(.L_95 - .L_94)
.L_94:
        /*0004*/ 	.word	0x00000082


	//----- nvinfo : EIATTR_KPARAM_INFO
	.align		4
.L_95:
        /*0008*/ 	.byte	0x04, 0x17
        /*000a*/ 	.short	(.L_97 - .L_96)
.L_96:
        /*000c*/ 	.word	0x00000000
        /*0010*/ 	.short	0x0003
        /*0012*/ 	.short	0x0014
        /*0014*/ 	.byte	0x00, 0xf0, 0x11, 0x00


	//----- nvinfo : EIATTR_KPARAM_INFO
	.align		4
.L_97:
        /*0018*/ 	.byte	0x04, 0x17
        /*001a*/ 	.short	(.L_99 - .L_98)
.L_98:
        /*001c*/ 	.word	0x00000000
        /*0020*/ 	.short	0x0002
        /*0022*/ 	.short	0x0010
        /*0024*/ 	.byte	0x00, 0xf0, 0x11, 0x00


	//----- nvinfo : EIATTR_KPARAM_INFO
	.align		4
.L_99:
        /*0028*/ 	.byte	0x04, 0x17
        /*002a*/ 	.short	(.L_101 - .L_100)
.L_100:
        /*002c*/ 	.word	0x00000000
        /*0030*/ 	.short	0x0001
        /*0032*/ 	.short	0x0008
        /*0034*/ 	.byte	0x00, 0xf5, 0x21, 0x00


	//----- nvinfo : EIATTR_KPARAM_INFO
	.align		4
.L_101:
        /*0038*/ 	.byte	0x04, 0x17
        /*003a*/ 	.short	(.L_103 - .L_102)
.L_102:
        /*003c*/ 	.word	0x00000000
        /*0040*/ 	.short	0x0000
        /*0042*/ 	.short	0x0000
        /*0044*/ 	.byte	0x00, 0xf5, 0x21, 0x00


	//----- nvinfo : EIATTR_SPARSE_MMA_MASK
	.align		4
.L_103:
        /*0048*/ 	.byte	0x03, 0x50
        /*004a*/ 	.short	0x0000


	//----- nvinfo : EIATTR_MAXREG_COUNT
	.align		4
        /*004c*/ 	.byte	0x03, 0x1b
        /*004e*/ 	.short	0x00ff


	//----- nvinfo : EIATTR_MERCURY_ISA_VERSION
	.align		4
        /*0050*/ 	.byte	0x03, 0x5f
        /*0052*/ 	.short	0x0101


	//----- nvinfo : EIATTR_VRC_CTA_INIT_COUNT
	.align		4
        /*0054*/ 	.byte	0x02, 0x4a
	.zero		1
	.zero		1


	//----- nvinfo : EIATTR_EXIT_INSTR_OFFSETS
	.align		4
        /*0058*/ 	.byte	0x04, 0x1c
        /*005a*/ 	.short	(.L_105 - .L_104)


	//   ....[0]....
.L_104:
        /*005c*/ 	.word	0x000000d0


	//   ....[1]....
        /*0060*/ 	.word	0x000001d0


	//   ....[2]....
        /*0064*/ 	.word	0x00000250


	//----- nvinfo : EIATTR_CBANK_PARAM_SIZE
	.align		4
.L_105:
        /*0068*/ 	.byte	0x03, 0x19
        /*006a*/ 	.short	0x0018


	//----- nvinfo : EIATTR_PARAM_CBANK
	.align		4
        /*006c*/ 	.byte	0x04, 0x0a
        /*006e*/ 	.short	(.L_107 - .L_106)
	.align		4
.L_106:
        /*0070*/ 	.word	index@(.nv.constant0._Z11gaussjordanPdS_ii)
        /*0074*/ 	.short	0x0380
        /*0076*/ 	.short	0x0018


	//----- nvinfo : EIATTR_SW_WAR
	.align		4
.L_107:
        /*0078*/ 	.byte	0x04, 0x36
        /*007a*/ 	.short	(.L_109 - .L_108)
.L_108:
        /*007c*/ 	.word	0x00000008
.L_109:


//--------------------- .nv.info._Z14diag_normalizePdS_ii --------------------------
	.section	.nv.info._Z14diag_normalizePdS_ii,"",@"SHT_CUDA_INFO"
	.sectionflags	@""
	.align	4


	//----- nvinfo : EIATTR_CUDA_API_VERSION
	.align		4
        /*0000*/ 	.byte	0x04, 0x37
        /*0002*/ 	.short	(.L_111 - .L_110)
.L_110:
        /*0004*/ 	.word	0x00000082


	//----- nvinfo : EIATTR_KPARAM_INFO
	.align		4
.L_111:
        /*0008*/ 	.byte	0x04, 0x17
        /*000a*/ 	.short	(.L_113 - .L_112)
.L_112:
        /*000c*/ 	.word	0x00000000
        /*0010*/ 	.short	0x0003
        /*0012*/ 	.short	0x0014
        /*0014*/ 	.byte	0x00, 0xf0, 0x11, 0x00


	//----- nvinfo : EIATTR_KPARAM_INFO
	.align		4
.L_113:
        /*0018*/ 	.byte	0x04, 0x17
        /*001a*/ 	.short	(.L_115 - .L_114)
.L_114:
        /*001c*/ 	.word	0x00000000
        /*0020*/ 	.short	0x0002
        /*0022*/ 	.short	0x0010
        /*0024*/ 	.byte	0x00, 0xf0, 0x11, 0x00


	//----- nvinfo : EIATTR_KPARAM_INFO
	.align		4
.L_115:
        /*0028*/ 	.byte	0x04, 0x17
        /*002a*/ 	.short	(.L_117 - .L_116)
.L_116:
        /*002c*/ 	.word	0x00000000
        /*0030*/ 	.short	0x0001
        /*0032*/ 	.short	0x0008
        /*0034*/ 	.byte	0x00, 0xf5, 0x21, 0x00


	//----- nvinfo : EIATTR_KPARAM_INFO
	.align		4
.L_117:
        /*0038*/ 	.byte	0x04, 0x17
        /*003a*/ 	.short	(.L_119 - .L_118)
.L_118:
        /*003c*/ 	.word	0x00000000
        /*0040*/ 	.short	0x0000
        /*0042*/ 	.short	0x0000
        /*0044*/ 	.byte	0x00, 0xf5, 0x21, 0x00


	//----- nvinfo : EIATTR_SPARSE_MMA_MASK
	.align		4
.L_119:
        /*0048*/ 	.byte	0x03, 0x50
        /*004a*/ 	.short	0x0000


	//----- nvinfo : EIATTR_MAXREG_COUNT
	.align		4
        /*004c*/ 	.byte	0x03, 0x1b
        /*004e*/ 	.short	0x00ff


	//----- nvinfo : EIATTR_MERCURY_ISA_VERSION
	.align		4
        /*0050*/ 	.byte	0x03, 0x5f
        /*0052*/ 	.short	0x0101


	//----- nvinfo : EIATTR_VRC_CTA_INIT_COUNT
	.align		4
        /*0054*/ 	.byte	0x02, 0x4a
	.zero		1
	.zero		1


	//----- nvinfo : EIATTR_EXIT_INSTR_OFFSETS
	.align		4
        /*0058*/ 	.byte	0x04, 0x1c
        /*005a*/ 	.short	(.L_121 - .L_120)


	//   ....[0]....
.L_120:
        /*005c*/ 	.word	0x000000c0


	//   ....[1]....
        /*0060*/ 	.word	0x00000100


	//   ....[2]....
        /*0064*/ 	.word	0x00000480


	//----- nvinfo : EIATTR_CRS_STACK_SIZE
	.align		4
.L_121:
        /*0068*/ 	.byte	0x04, 0x1e
        /*006a*/ 	.short	(.L_123 - .L_122)
.L_122:
        /*006c*/ 	.word	0x00000000


	//----- nvinfo : EIATTR_CBANK_PARAM_SIZE
	.align		4
.L_123:
        /*0070*/ 	.byte	0x03, 0x19
        /*0072*/ 	.short	0x0018


	//----- nvinfo : EIATTR_PARAM_CBANK
	.align		4
        /*0074*/ 	.byte	0x04, 0x0a
        /*0076*/ 	.short	(.L_125 - .L_124)
	.align		4
.L_124:
        /*0078*/ 	.word	index@(.nv.constant0._Z14diag_normalizePdS_ii)
        /*007c*/ 	.short	0x0380
        /*007e*/ 	.short	0x0018


	//----- nvinfo : EIATTR_SW_WAR
	.align		4
.L_125:
        /*0080*/ 	.byte	0x04, 0x36
        /*0082*/ 	.short	(.L_127 - .L_126)
.L_126:
        /*0084*/ 	.word	0x00000008
.L_127:


//--------------------- .nv.info._Z16nodiag_normalizePdS_ii --------------------------
	.section	.nv.info._Z16nodiag_normalizePdS_ii,"",@"SHT_CUDA_INFO"
	.sectionflags	@""
	.align	4


	//----- nvinfo : EIATTR_CUDA_API_VERSION
	.align		4
        /*0000*/ 	.byte	0x04, 0x37
        /*0002*/ 	.short	(.L_129 - .L_128)
.L_128:
        /*0004*/ 	.word	0x00000082


	//----- nvinfo : EIATTR_KPARAM_INFO
	.align		4
.L_129:
        /*0008*/ 	.byte	0x04, 0x17
        /*000a*/ 	.short	(.L_131 - .L_130)
.L_130:
        /*000c*/ 	.word	0x00000000
        /*0010*/ 	.short	0x0003
        /*0012*/ 	.short	0x0014
        /*0014*/ 	.byte	0x00, 0xf0, 0x11, 0x00


	//----- nvinfo : EIATTR_KPARAM_INFO
	.align		4
.L_131:
        /*0018*/ 	.byte	0x04, 0x17
        /*001a*/ 	.short	(.L_133 - .L_132)
.L_132:
        /*001c*/ 	.word	0x00000000
        /*0020*/ 	.short	0x0002
        /*0022*/ 	.short	0x0010
        /*0024*/ 	.byte	0x00, 0xf0, 0x11, 0x00


	//----- nvinfo : EIATTR_KPARAM_INFO
	.align		4
.L_133:
        /*0028*/ 	.byte	0x04, 0x17
        /*002a*/ 	.short	(.L_135 - .L_134)
.L_134:
        /*002c*/ 	.word	0x00000000
        /*0030*/ 	.short	0x0001
        /*0032*/ 	.short	0x0008
        /*0034*/ 	.byte	0x00, 0xf5, 0x21, 0x00


	//----- nvinfo : EIATTR_KPARAM_INFO
	.align		4
.L_135:
        /*0038*/ 	.byte	0x04, 0x17
        /*003a*/ 	.short	(.L_137 - .L_136)
.L_136:
        /*003c*/ 	.word	0x00000000
        /*0040*/ 	.short	0x0000
        /*0042*/ 	.short	0x0000
        /*0044*/ 	.byte	0x00, 0xf5, 0x21, 0x00


	//----- nvinfo : EIATTR_SPARSE_MMA_MASK
	.align		4
.L_137:
        /*0048*/ 	.byte	0x03, 0x50
        /*004a*/ 	.short	0x0000


	//----- nvinfo : EIATTR_MAXREG_COUNT
	.align		4
        /*004c*/ 	.byte	0x03, 0x1b
        /*004e*/ 	.short	0x00ff


	//----- nvinfo : EIATTR_MERCURY_ISA_VERSION
	.align		4
        /*0050*/ 	.byte	0x03, 0x5f
        /*0052*/ 	.short	0x0101


	//----- nvinfo : EIATTR_VRC_CTA_INIT_COUNT
	.align		4
        /*0054*/ 	.byte	0x02, 0x4a
	.zero		1
	.zero		1


	//----- nvinfo : EIATTR_EXIT_INSTR_OFFSETS
	.align		4
        /*0058*/ 	.byte	0x04, 0x1c
        /*005a*/ 	.short	(.L_139 - .L_138)


	//   ....[0]....
.L_138:
        /*005c*/ 	.word	0x000000c0


	//   ....[1]....
        /*0060*/ 	.word	0x00000100


	//   ....[2]....
        /*0064*/ 	.word	0x000004c0


	//----- nvinfo : EIATTR_CRS_STACK_SIZE
	.align		4
.L_139:
        /*0068*/ 	.byte	0x04, 0x1e
        /*006a*/ 	.short	(.L_141 - .L_140)
.L_140:
        /*006c*/ 	.word	0x00000000


	//----- nvinfo : EIATTR_CBANK_PARAM_SIZE
	.align		4
.L_141:
        /*0070*/ 	.byte	0x03, 0x19
        /*0072*/ 	.short	0x0018


	//----- nvinfo : EIATTR_PARAM_CBANK
	.align		4
        /*0074*/ 	.byte	0x04, 0x0a
        /*0076*/ 	.short	(.L_143 - .L_142)
	.align		4
.L_142:
        /*0078*/ 	.word	index@(.nv.constant0._Z16nodiag_normalizePdS_ii)
        /*007c*/ 	.short	0x0380
        /*007e*/ 	.short	0x0018


	//----- nvinfo : EIATTR_SW_WAR
	.align		4
.L_143:
        /*0080*/ 	.byte	0x04, 0x36
        /*0082*/ 	.short	(.L_145 - .L_144)
.L_144:
        /*0084*/ 	.word	0x00000008
.L_145:


//--------------------- .nv.info._Z9matrixMulPdS_S_iii --------------------------
	.section	.nv.info._Z9matrixMulPdS_S_iii,"",@"SHT_CUDA_INFO"
	.sectionflags	@""
	.align	4


	//----- nvinfo : EIATTR_CUDA_API_VERSION
	.align		4
        /*0000*/ 	.byte	0x04, 0x37
        /*0002*/ 	.short	(.L_147 - .L_146)
.L_146:
        /*0004*/ 	.word	0x00000082


	//----- nvinfo : EIATTR_KPARAM_INFO
	.align		4
.L_147:
        /*0008*/ 	.byte	0x04, 0x17
        /*000a*/ 	.short	(.L_149 - .L_148)
.L_148:
        /*000c*/ 	.word	0x00000000
        /*0010*/ 	.short	0x0005
        /*0012*/ 	.short	0x0020
        /*0014*/ 	.byte	0x00, 0xf0, 0x11, 0x00


	//----- nvinfo : EIATTR_KPARAM_INFO
	.align		4
.L_149:
        /*0018*/ 	.byte	0x04, 0x17
        /*001a*/ 	.short	(.L_151 - .L_150)
.L_150:
        /*001c*/ 	.word	0x00000000
        /*0020*/ 	.short	0x0004
        /*0022*/ 	.short	0x001c
        /*0024*/ 	.byte	0x00, 0xf0, 0x11, 0x00


	//----- nvinfo : EIATTR_KPARAM_INFO
	.align		4
.L_151:
        /*0028*/ 	.byte	0x04, 0x17
        /*002a*/ 	.short	(.L_153 - .L_152)
.L_152:
        /*002c*/ 	.word	0x00000000
        /*0030*/ 	.short	0x0003
        /*0032*/ 	.short	0x0018
        /*0034*/ 	.byte	0x00, 0xf0, 0x11, 0x00


	//----- nvinfo : EIATTR_KPARAM_INFO
	.align		4
.L_153:
        /*0038*/ 	.byte	0x04, 0x17
        /*003a*/ 	.short	(.L_155 - .L_154)
.L_154:
        /*003c*/ 	.word	0x00000000
        /*0040*/ 	.short	0x0002
        /*0042*/ 	.short	0x0010
        /*0044*/ 	.byte	0x00, 0xf5, 0x21, 0x00


	//----- nvinfo : EIATTR_KPARAM_INFO
	.align		4
.L_155:
        /*0048*/ 	.byte	0x04, 0x17
        /*004a*/ 	.short	(.L_157 - .L_156)
.L_156:
        /*004c*/ 	.word	0x00000000
        /*0050*/ 	.short	0x0001
        /*0052*/ 	.short	0x0008
        /*0054*/ 	.byte	0x00, 0xf5, 0x21, 0x00


	//----- nvinfo : EIATTR_KPARAM_INFO
	.align		4
.L_157:
        /*0058*/ 	.byte	0x04, 0x17
        /*005a*/ 	.short	(.L_159 - .L_158)
.L_158:
        /*005c*/ 	.word	0x00000000
        /*0060*/ 	.short	0x0000
        /*0062*/ 	.short	0x0000
        /*0064*/ 	.byte	0x00, 0xf5, 0x21, 0x00


	//----- nvinfo : EIATTR_SPARSE_MMA_MASK
	.align		4
.L_159:
        /*0068*/ 	.byte	0x03, 0x50
        /*006a*/ 	.short	0x0000


	//----- nvinfo : EIATTR_MAXREG_COUNT
	.align		4
        /*006c*/ 	.byte	0x03, 0x1b
        /*006e*/ 	.short	0x00ff


	//----- nvinfo : EIATTR_MERCURY_ISA_VERSION
	.align		4
        /*0070*/ 	.byte	0x03, 0x5f
        /*0072*/ 	.short	0x0101


	//----- nvinfo : EIATTR_VRC_CTA_INIT_COUNT
	.align		4
        /*0074*/ 	.byte	0x02, 0x4a
	.zero		1
	.zero		1


	//----- nvinfo : EIATTR_EXIT_INSTR_OFFSETS
	.align		4
        /*0078*/ 	.byte	0x04, 0x1c
        /*007a*/ 	.short	(.L_161 - .L_160)


	//   ....[0]....
.L_160:
        /*007c*/ 	.word	0x000000c0


	//   ....[1]....
        /*0080*/ 	.word	0x00000140


	//   ....[2]....
        /*0084*/ 	.word	0x00000550


	//   ....[3]....
        /*0088*/ 	.word	0x00000740


	//   ....[4]....
        /*008c*/ 	.word	0x00000890


	//   ....[5]....
        /*0090*/ 	.word	0x00000940


	//----- nvinfo : EIATTR_CBANK_PARAM_SIZE
	.align		4
.L_161:
        /*0094*/ 	.byte	0x03, 0x19
        /*0096*/ 	.short	0x0024


	//----- nvinfo : EIATTR_PARAM_CBANK
	.align		4
        /*0098*/ 	.byte	0x04, 0x0a
        /*009a*/ 	.short	(.L_163 - .L_162)
	.align		4
.L_162:
        /*009c*/ 	.word	index@(.nv.constant0._Z9matrixMulPdS_S_iii)
        /*00a0*/ 	.short	0x0380
        /*00a2*/ 	.short	0x0024


	//----- nvinfo : EIATTR_SW_WAR
	.align		4
.L_163:
        /*00a4*/ 	.byte	0x04, 0x36
        /*00a6*/ 	.short	(.L_165 - .L_164)
.L_164:
        /*00a8*/ 	.word	0x00000008
.L_165:


//--------------------- .nv.info._Z11matrixTransPdS_ii --------------------------
	.section	.nv.info._Z11matrixTransPdS_ii,"",@"SHT_CUDA_INFO"
	.sectionflags	@""
	.align	4


	//----- nvinfo : EIATTR_CUDA_API_VERSION
	.align		4
        /*0000*/ 	.byte	0x04, 0x37
        /*0002*/ 	.short	(.L_167 - .L_166)
.L_166:
        /*0004*/ 	.word	0x00000082


	//----- nvinfo : EIATTR_KPARAM_INFO
	.align		4
.L_167:
        /*0008*/ 	.byte	0x04, 0x17
        /*000a*/ 	.short	(.L_169 - .L_168)
.L_168:
        /*000c*/ 	.word	0x00000000
        /*0010*/ 	.short	0x0003
        /*0012*/ 	.short	0x0014
        /*0014*/ 	.byte	0x00, 0xf0, 0x11, 0x00


	//----- nvinfo : EIATTR_KPARAM_INFO
	.align		4
.L_169:
        /*0018*/ 	.byte	0x04, 0x17
        /*001a*/ 	.short	(.L_171 - .L_170)
.L_170:
        /*001c*/ 	.word	0x00000000
        /*0020*/ 	.short	0x0002
        /*0022*/ 	.short	0x0010
        /*0024*/ 	.byte	0x00, 0xf0, 0x11, 0x00


	//----- nvinfo : EIATTR_KPARAM_INFO
	.align		4
.L_171:
        /*0028*/ 	.byte	0x04, 0x17
        /*002a*/ 	.short	(.L_173 - .L_172)
.L_172:
        /*002c*/ 	.word	0x00000000
        /*0030*/ 	.short	0x0001
        /*0032*/ 	.short	0x0008
        /*0034*/ 	.byte	0x00, 0xf5, 0x21, 0x00


	//----- nvinfo : EIATTR_KPARAM_INFO
	.align		4
.L_173:
        /*0038*/ 	.byte	0x04, 0x17
        /*003a*/ 	.short	(.L_175 - .L_174)
.L_174:
        /*003c*/ 	.word	0x00000000
        /*0040*/ 	.short	0x0000
        /*0042*/ 	.short	0x0000
        /*0044*/ 	.byte	0x00, 0xf5, 0x21, 0x00


	//----- nvinfo : EIATTR_SPARSE_MMA_MASK
	.align		4
.L_175:
        /*0048*/ 	.byte	0x03, 0x50
        /*004a*/ 	.short	0x0000


	//----- nvinfo : EIATTR_MAXREG_COUNT
	.align		4
        /*004c*/ 	.byte	0x03, 0x1b
        /*004e*/ 	.short	0x00ff


	//----- nvinfo : EIATTR_MERCURY_ISA_VERSION
	.align		4
        /*0050*/ 	.byte	0x03, 0x5f
        /*0052*/ 	.short	0x0101


	//----- nvinfo : EIATTR_VRC_CTA_INIT_COUNT
	.align		4
        /*0054*/ 	.byte	0x02, 0x4a
	.zero		1
	.zero		1


	//----- nvinfo : EIATTR_EXIT_INSTR_OFFSETS
	.align		4
        /*0058*/ 	.byte	0x04, 0x1c
        /*005a*/ 	.short	(.L_177 - .L_176)


	//   ....[0]....
.L_176:
        /*005c*/ 	.word	0x000000c0


	//   ....[1]....
        /*0060*/ 	.word	0x00000160


	//----- nvinfo : EIATTR_CBANK_PARAM_SIZE
	.align		4
.L_177:
        /*0064*/ 	.byte	0x03, 0x19
        /*0066*/ 	.short	0x0018


	//----- nvinfo : EIATTR_PARAM_CBANK
	.align		4
        /*0068*/ 	.byte	0x04, 0x0a
        /*006a*/ 	.short	(.L_179 - .L_178)
	.align		4
.L_178:
        /*006c*/ 	.word	index@(.nv.constant0._Z11matrixTransPdS_ii)
        /*0070*/ 	.short	0x0380
        /*0072*/ 	.short	0x0018


	//----- nvinfo : EIATTR_SW_WAR
	.align		4
.L_179:
        /*0074*/ 	.byte	0x04, 0x36
        /*0076*/ 	.short	(.L_181 - .L_180)
.L_180:
        /*0078*/ 	.word	0x00000008
.L_181:


//--------------------- .nv.info._Z4NOVAPdS_Piid  --------------------------
	.section	.nv.info._Z4NOVAPdS_Piid,"",@"SHT_CUDA_INFO"
	.sectionflags	@""
	.align	4


	//----- nvinfo : EIATTR_CUDA_API_VERSION
	.align		4
        /*0000*/ 	.byte	0x04, 0x37
        /*0002*/ 	.short	(.L_183 - .L_182)
.L_182:
        /*0004*/ 	.word	0x00000082


	//----- nvinfo : EIATTR_KPARAM_INFO
	.align		4
.L_183:
        /*0008*/ 	.byte	0x04, 0x17
        /*000a*/ 	.short	(.L_185 - .L_184)
.L_184:
        /*000c*/ 	.word	0x00000000
        /*0010*/ 	.short	0x0004
        /*0012*/ 	.short	0x0020
        /*0014*/ 	.byte	0x00, 0xf0, 0x21, 0x00


	//----- nvinfo : EIATTR_KPARAM_INFO
	.align		4
.L_185:
        /*0018*/ 	.byte	0x04, 0x17
        /*001a*/ 	.short	(.L_187 - .L_186)
.L_186:
        /*001c*/ 	.word	0x00000000
        /*0020*/ 	.short	0x0003
        /*0022*/ 	.short	0x0018
        /*0024*/ 	.byte	0x00, 0xf0, 0x11, 0x00


	//----- nvinfo : EIATTR_KPARAM_INFO
	.align		4
.L_187:
        /*0028*/ 	.byte	0x04, 0x17
        /*002a*/ 	.short	(.L_189 - .L_188)
.L_188:
        /*002c*/ 	.word	0x00000000
        /*0030*/ 	.short	0x0002
        /*0032*/ 	.short	0x0010
        /*0034*/ 	.byte	0x00, 0xf5, 0x21, 0x00


	//----- nvinfo : EIATTR_KPARAM_INFO
	.align		4
.L_189:
        /*0038*/ 	.byte	0x04, 0x17
        /*003a*/ 	.short	(.L_191 - .L_190)
.L_190:
        /*003c*/ 	.word	0x00000000
        /*0040*/ 	.short	0x0001
        /*0042*/ 	.short	0x0008
        /*0044*/ 	.byte	0x00, 0xf5, 0x21, 0x00


	//----- nvinfo : EIATTR_KPARAM_INFO
	.align		4
.L_191:
        /*0048*/ 	.byte	0x04, 0x17
        /*004a*/ 	.short	(.L_193 - .L_192)
.L_192:
        /*004c*/ 	.word	0x00000000
        /*0050*/ 	.short	0x0000
        /*0052*/ 	.short	0x0000
        /*0054*/ 	.byte	0x00, 0xf5, 0x21, 0x00


	//----- nvinfo : EIATTR_SPARSE_MMA_MASK
	.align		4
.L_193:
        /*0058*/ 	.byte	0x03, 0x50
        /*005a*/ 	.short	0x0000


	//----- nvinfo : EIATTR_MAXREG_COUNT
	.align		4
        /*005c*/ 	.byte	0x03, 0x1b
        /*005e*/ 	.short	0x00ff


	//----- nvinfo : EIATTR_MERCURY_ISA_VERSION
	.align		4
        /*0060*/ 	.byte	0x03, 0x5f
        /*0062*/ 	.short	0x0101


	//----- nvinfo : EIATTR_VRC_CTA_INIT_COUNT
	.align		4
        /*0064*/ 	.byte	0x02, 0x4a
	.zero		1
	.zero		1


	//----- nvinfo : EIATTR_EXIT_INSTR_OFFSETS
	.align		4
        /*0068*/ 	.byte	0x04, 0x1c
        /*006a*/ 	.short	(.L_195 - .L_194)


	//   ....[0]....
.L_194:
        /*006c*/ 	.word	0x00000b80


	//   ....[1]....
        /*0070*/ 	.word	0x00000bc0


	//----- nvinfo : EIATTR_CRS_STACK_SIZE
	.align		4
.L_195:
        /*0074*/ 	.byte	0x04, 0x1e
        /*0076*/ 	.short	(.L_197 - .L_196)
.L_196:
        /*0078*/ 	.word	0x00000000


	//----- nvinfo : EIATTR_CBANK_PARAM_SIZE
	.align		4
.L_197:
        /*007c*/ 	.byte	0x03, 0x19
        /*007e*/ 	.short	0x0028


	//----- nvinfo : EIATTR_PARAM_CBANK
	.align		4
        /*0080*/ 	.byte	0x04, 0x0a
        /*0082*/ 	.short	(.L_199 - .L_198)
	.align		4
.L_198:
        /*0084*/ 	.word	index@(.nv.constant0._Z4NOVAPdS_Piid)
        /*0088*/ 	.short	0x0380
        /*008a*/ 	.short	0x0028


	//----- nvinfo : EIATTR_SW_WAR
	.align		4
.L_199:
        /*008c*/ 	.byte	0x04, 0x36
        /*008e*/ 	.short	(.L_201 - .L_200)
.L_200:
        /*0090*/ 	.word	0x00000008
.L_201:


//--------------------- .nv.callgraph             --------------------------
	.section	.nv.callgraph,"",@"SHT_CUDA_CALLGRAPH"
	.align	4
	.sectionentsize	8
	.align		4
        /*0000*/ 	.word	0x00000000
	.align		4
        /*0004*/ 	.word	0xffffffff
	.align		4
        /*0008*/ 	.word	0x00000000
	.align		4
        /*000c*/ 	.word	0xfffffffe
	.align		4
        /*0010*/ 	.word	0x00000000
	.align		4
        /*0014*/ 	.word	0xfffffffd
	.align		4
        /*0018*/ 	.word	0x00000000
	.align		4
        /*001c*/ 	.word	0xfffffffc


//--------------------- .text._Z9matrixSumPKdS0_Pdddii --------------------------
	.section	.text._Z9matrixSumPKdS0_Pdddii,"ax",@progbits
	.align	128
        .global         _Z9matrixSumPKdS0_Pdddii
        .type           _Z9matrixSumPKdS0_Pdddii,@function
        .size           _Z9matrixSumPKdS0_Pdddii,(.L_x_45 - _Z9matrixSumPKdS0_Pdddii)
        .other          _Z9matrixSumPKdS0_Pdddii,@"STO_CUDA_ENTRY STV_DEFAULT"
_Z9matrixSumPKdS0_Pdddii:
.text._Z9matrixSumPKdS0_Pdddii:
[----:B------:R-:W-:Y:S01]  /*0000*/  LDC R1, c[0x0][0x37c] ;  /* 0x0000df00ff017b82 */ /* 0x000fe20000000800 */
[----:B------:R-:W0:Y:S07]  /*0010*/  S2R R2, SR_TID.Y ;  /* 0x0000000000027919 */ /* 0x000e2e0000002200 */
[----:B------:R-:W1:Y:S01]  /*0020*/  LDC R0, c[0x0][0x360] ;  /* 0x0000d800ff007b82 */ /* 0x000e620000000800 */
[----:B------:R-:W2:Y:S01]  /*0030*/  LDCU.64 UR6, c[0x0][0x3a8] ;  /* 0x00007500ff0677ac */ /* 0x000ea20008000a00 */
[----:B------:R-:W1:Y:S06]  /*0040*/  S2R R3, SR_TID.X ;  /* 0x0000000000037919 */ /* 0x000e6c0000002100 */
[----:B------:R-:W0:Y:S08]  /*0050*/  S2UR UR5, SR_CTAID.Y ;  /* 0x00000000000579c3 */ /* 0x000e300000002600 */
[----:B------:R-:W0:Y:S08]  /*0060*/  LDC R7, c[0x0][0x364] ;  /* 0x0000d900ff077b82 */ /* 0x000e300000000800 */
[----:B------:R-:W1:Y:S01]  /*0070*/  S2UR UR4, SR_CTAID.X ;  /* 0x00000000000479c3 */ /* 0x000e620000002500 */
[----:B0-----:R-:W-:-:S05]  /*0080*/  IMAD R7, R7, UR5, R2 ;  /* 0x0000000507077c24 */ /* 0x001fca000f8e0202 */
[----:B--2---:R-:W-:Y:S01]  /*0090*/  ISETP.GE.AND P0, PT, R7, UR7, PT ;  /* 0x0000000707007c0c */ /* 0x004fe2000bf06270 */
[----:B-1----:R-:W-:-:S05]  /*00a0*/  IMAD R0, R0, UR4, R3 ;  /* 0x0000000400007c24 */ /* 0x002fca000f8e0203 */
[----:B------:R-:W-:-:S13]  /*00b0*/  ISETP.GE.OR P0, PT, R0, UR6, P0 ;  /* 0x0000000600007c0c */ /* 0x000fda0008706670 */
[----:B------:R-:W-:Y:S05]  /*00c0*/  @P0 EXIT ;  /* 0x000000000000094d */ /* 0x000fea0003800000 */
[----:B------:R-:W0:Y:S01]  /*00d0*/  LDC.64 R4, c[0x0][0x388] ;  /* 0x0000e200ff047b82 */ /* 0x000e220000000a00 */
[----:B------:R-:W1:Y:S01]  /*00e0*/  LDCU.64 UR4, c[0x0][0x358] ;  /* 0x00006b00ff0477ac */ /* 0x000e620008000a00 */
[----:B------:R-:W-:Y:S01]  /*00f0*/  IMAD R13, R7, UR6, R0 ;  /* 0x00000006070d7c24 */ /* 0x000fe2000f8e0200 */
[----:B------:R-:W2:Y:S05]  /*0100*/  LDCU.64 UR8, c[0x0][0x3a0] ;  /* 0x00007400ff0877ac */ /* 0x000eaa0008000a00 */
[----:B------:R-:W3:Y:S08]  /*0110*/  LDC.64 R2, c[0x0][0x380] ;  /* 0x0000e000ff027b82 */ /* 0x000ef00000000a00 */
[----:B------:R-:W4:Y:S01]  /*0120*/  LDC.64 R8, c[0x0][0x398] ;  /* 0x0000e600ff087b82 */ /* 0x000f220000000a00 */
[----:B0-----:R-:W-:-:S07]  /*0130*/  IMAD.WIDE R4, R13, 0x8, R4 ;  /* 0x000000080d047825 */ /* 0x001fce00078e0204 */
[----:B------:R-:W0:Y:S01]  /*0140*/  LDC.64 R10, c[0x0][0x390] ;  /* 0x0000e400ff0a7b82 */ /* 0x000e220000000a00 */
[----:B-1----:R-:W2:Y:S01]  /*0150*/  LDG.E.64 R4, desc[UR4][R4.64] ;  /* 0x0000000404047981 */ /* 0x002ea2000c1e1b00 */
[----:B---3--:R-:W-:-:S06]  /*0160*/  IMAD.WIDE R2, R13, 0x8, R2 ;  /* 0x000000080d027825 */ /* 0x008fcc00078e0202 */
[----:B------:R-:W4:Y:S01]  /*0170*/  LDG.E.64 R2, desc[UR4][R2.64] ;  /* 0x0000000402027981 */ /* 0x000f22000c1e1b00 */
[----:B--2---:R-:W-:-:S08]  /*0180*/  DMUL R6, R4, UR8 ;  /* 0x0000000804067c28 */ /* 0x004fd00008000000 */
[----:B----4-:R-:W-:Y:S01]  /*0190*/  DFMA R6, R2, R8, R6 ;  /* 0x000000080206722b */ /* 0x010fe20000000006 */
[----:B0-----:R-:W-:-:S06]  /*01a0*/  IMAD.WIDE R8, R13, 0x8, R10 ;  /* 0x000000080d087825 */ /* 0x001fcc00078e020a */
[----:B------:R-:W-:Y:S01]  /*01b0*/  STG.E.64 desc[UR4][R8.64], R6 ;  /* 0x0000000608007986 */ /* 0x000fe2000c101b04 */
[----:B------:R-:W-:Y:S05]  /*01c0*/  EXIT ;  /* 0x000000000000794d */ /* 0x000fea0003800000 */
.L_x_0:
[----:B------:R-:W-:-:S00]  /*01d0*/  BRA `(.L_x_0) ;  /* 0xfffffffc00fc7947 */ /* 0x000fc0000383ffff */
[----:B------:R-:W-:-:S00]  /*01e0*/  NOP ;  /* 0x0000000000007918 */ /* 0x000fc00000000000 */
        /* <DEDUP_REMOVED lines=9> */
.L_x_45:


//--------------------- .text._Z8set_zeroPdS_ii   --------------------------
	.section	.text._Z8set_zeroPdS_ii,"ax",@progbits
	.align	128
        .global         _Z8set_zeroPdS_ii
        .type           _Z8set_zeroPdS_ii,@function
        .size           _Z8set_zeroPdS_ii,(.L_x_46 - _Z8set_zeroPdS_ii)
        .other          _Z8set_zeroPdS_ii,@"STO_CUDA_ENTRY STV_DEFAULT"
_Z8set_zeroPdS_ii:
.text._Z8set_zeroPdS_ii:
[----:B------:R-:W-:Y:S01]  /*0000*/  LDC R1, c[0x0][0x37c] ;  /* 0x0000df00ff017b82 */ /* 0x000fe20000000800 */
[----:B------:R-:W0:Y:S07]  /*0010*/  S2R R3, SR_TID.X ;  /* 0x0000000000037919 */ /* 0x000e2e0000002100 */
[----:B------:R-:W0:Y:S01]  /*0020*/  LDC R0, c[0x0][0x360] ;  /* 0x0000d800ff007b82 */ /* 0x000e220000000800 */
[----:B------:R-:W1:Y:S07]  /*0030*/  S2R R5, SR_TID.Y ;  /* 0x0000000000057919 */ /* 0x000e6e0000002200 */
[----:B------:R-:W0:Y:S08]  /*0040*/  S2UR UR4, SR_CTAID.X ;  /* 0x00000000000479c3 */ /* 0x000e300000002500 */
[----:B------:R-:W1:Y:S08]  /*0050*/  S2UR UR5, SR_CTAID.Y ;  /* 0x00000000000579c3 */ /* 0x000e700000002600 */
[----:B------:R-:W1:Y:S08]  /*0060*/  LDC R2, c[0x0][0x364] ;  /* 0x0000d900ff027b82 */ /* 0x000e700000000800 */
[----:B------:R-:W2:Y:S01]  /*0070*/  LDC.64 R6, c[0x0][0x390] ;  /* 0x0000e400ff067b82 */ /* 0x000ea20000000a00 */
[----:B0-----:R-:W-:-:S02]  /*0080*/  IMAD R0, R0, UR4, R3 ;  /* 0x0000000400007c24 */ /* 0x001fc4000f8e0203 */
[----:B-1----:R-:W-:-:S05]  /*0090*/  IMAD R2, R2, UR5, R5 ;  /* 0x0000000502027c24 */ /* 0x002fca000f8e0205 */
[C---:B------:R-:W-:Y:S02]  /*00a0*/  VIMNMX R3, PT, PT, R0.reuse, R2, !PT ;  /* 0x0000000200037248 */ /* 0x040fe40007fe0100 */
[----:B--2---:R-:W-:-:S04]  /*00b0*/  ISETP.NE.AND P0, PT, R0, R7, PT ;  /* 0x000000070000720c */ /* 0x004fc80003f05270 */
[----:B------:R-:W-:-:S04]  /*00c0*/  ISETP.GE.OR P0, PT, R3, R6, !P0 ;  /* 0x000000060300720c */ /* 0x000fc80004706670 */
[----:B------:R-:W-:-:S13]  /*00d0*/  ISETP.NE.OR P0, PT, R2, R7, P0 ;  /* 0x000000070200720c */ /* 0x000fda0000705670 */
[----:B------:R-:W-:Y:S05]  /*00e0*/  @P0 EXIT ;  /* 0x000000000000094d */ /* 0x000fea0003800000 */
[----:B------:R-:W0:Y:S01]  /*00f0*/  LDC.64 R2, c[0x0][0x380] ;  /* 0x0000e000ff027b82 */ /* 0x000e220000000a00 */
[----:B------:R-:W1:Y:S01]  /*0100*/  LDCU.64 UR4, c[0x0][0x358] ;  /* 0x00006b00ff0477ac */ /* 0x000e620008000a00 */
[----:B------:R-:W-:-:S04]  /*0110*/  IMAD R5, R0, R6, R7 ;  /* 0x0000000600057224 */ /* 0x000fc800078e0207 */
[----:B0-----:R-:W-:-:S05]  /*0120*/  IMAD.WIDE R2, R5, 0x8, R2 ;  /* 0x0000000805027825 */ /* 0x001fca00078e0202 */
[----:B-1----:R-:W-:Y:S01]  /*0130*/  STG.E.64 desc[UR4][R2.64], RZ ;  /* 0x000000ff02007986 */ /* 0x002fe2000c101b04 */
[----:B------:R-:W-:Y:S05]  /*0140*/  EXIT ;  /* 0x000000000000794d */ /* 0x000fea0003800000 */
.L_x_1:
        /* <DEDUP_REMOVED lines=11> */
.L_x_46:


//--------------------- .text._Z11gaussjordanPdS_ii --------------------------
	.section	.text._Z11gaussjordanPdS_ii,"ax",@progbits
	.align	128
        .global         _Z11gaussjordanPdS_ii
        .type           _Z11gaussjordanPdS_ii,@function
        .size           _Z11gaussjordanPdS_ii,(.L_x_47 - _Z11gaussjordanPdS_ii)
        .other          _Z11gaussjordanPdS_ii,@"STO_CUDA_ENTRY STV_DEFAULT"
_Z11gaussjordanPdS_ii:
.text._Z11gaussjordanPdS_ii:
        /* <DEDUP_REMOVED lines=12> */
[----:B------:R-:W-:-:S13]  /*00c0*/  ISETP.GE.OR P0, PT, R3, R4, !P0 ;  /* 0x000000040300720c */ /* 0x000fda0004706670 */
[----:B------:R-:W-:Y:S05]  /*00d0*/  @P0 EXIT ;  /* 0x000000000000094d */ /* 0x000fea0003800000 */
[----:B------:R-:W0:Y:S01]  /*00e0*/  LDC.64 R12, c[0x0][0x388] ;  /* 0x0000e200ff0c7b82 */ /* 0x000e220000000a00 */
[----:B------:R-:W1:Y:S01]  /*00f0*/  LDCU.64 UR4, c[0x0][0x358] ;  /* 0x00006b00ff0477ac */ /* 0x000e620008000a00 */
[-CC-:B------:R-:W-:Y:S02]  /*0100*/  IMAD R19, R5, R4.reuse, R17.reuse ;  /* 0x0000000405137224 */ /* 0x180fe400078e0211 */
[CC--:B------:R-:W-:Y:S02]  /*0110*/  IMAD R21, R0.reuse, R4.reuse, R17 ;  /* 0x0000000400157224 */ /* 0x0c0fe400078e0211 */
[----:B------:R-:W-:Y:S02]  /*0120*/  IMAD R9, R0, R4, R5 ;  /* 0x0000000400097224 */ /* 0x000fe400078e0205 */
[----:B------:R-:W2:Y:S01]  /*0130*/  LDC.64 R2, c[0x0][0x380] ;  /* 0x0000e000ff027b82 */ /* 0x000ea20000000a00 */
[----:B0-----:R-:W-:-:S04]  /*0140*/  IMAD.WIDE R6, R19, 0x8, R12 ;  /* 0x0000000813067825 */ /* 0x001fc800078e020c */
[----:B------:R-:W-:Y:S02]  /*0150*/  IMAD.WIDE R12, R21, 0x8, R12 ;  /* 0x00000008150c7825 */ /* 0x000fe400078e020c */
[----:B-1----:R-:W3:Y:S02]  /*0160*/  LDG.E.64 R6, desc[UR4][R6.64] ;  /* 0x0000000406067981 */ /* 0x002ee4000c1e1b00 */
[----:B--2---:R-:W-:Y:S02]  /*0170*/  IMAD.WIDE R8, R9, 0x8, R2 ;  /* 0x0000000809087825 */ /* 0x004fe400078e0202 */
[----:B------:R-:W3:Y:S04]  /*0180*/  LDG.E.64 R14, desc[UR4][R12.64] ;  /* 0x000000040c0e7981 */ /* 0x000ee8000c1e1b00 */
[----:B------:R-:W3:Y:S01]  /*0190*/  LDG.E.64 R10, desc[UR4][R8.64] ;  /* 0x00000004080a7981 */ /* 0x000ee2000c1e1b00 */
[----:B------:R-:W-:Y:S01]  /*01a0*/  ISETP.NE.AND P0, PT, R17, R5, PT ;  /* 0x000000051100720c */ /* 0x000fe20003f05270 */
[----:B---3--:R-:W-:-:S07]  /*01b0*/  DFMA R10, -R6, R10, R14 ;  /* 0x0000000a060a722b */ /* 0x008fce000000010e */
[----:B------:R0:W-:Y:S05]  /*01c0*/  STG.E.64 desc[UR4][R12.64], R10 ;  /* 0x0000000a0c007986 */ /* 0x0001ea000c101b04 */
[----:B------:R-:W-:Y:S05]  /*01d0*/  @!P0 EXIT ;  /* 0x000000000000894d */ /* 0x000fea0003800000 */
[--C-:B------:R-:W-:Y:S01]  /*01e0*/  IMAD.WIDE R4, R19, 0x8, R2.reuse ;  /* 0x0000000813047825 */ /* 0x100fe200078e0202 */
[----:B------:R-:W2:Y:S03]  /*01f0*/  LDG.E.64 R8, desc[UR4][R8.64] ;  /* 0x0000000408087981 */ /* 0x000ea6000c1e1b00 */
[----:B------:R-:W-:Y:S02]  /*0200*/  IMAD.WIDE R2, R21, 0x8, R2 ;  /* 0x0000000815027825 */ /* 0x000fe400078e0202 */
[----:B------:R-:W2:Y:S04]  /*0210*/  LDG.E.64 R4, desc[UR4][R4.64] ;  /* 0x0000000404047981 */ /* 0x000ea8000c1e1b00 */
[----:B------:R-:W2:Y:S02]  /*0220*/  LDG.E.64 R6, desc[UR4][R2.64] ;  /* 0x0000000402067981 */ /* 0x000ea4000c1e1b00 */
[----:B--2---:R-:W-:-:S07]  /*0230*/  DFMA R6, -R4, R8, R6 ;  /* 0x000000080406722b */ /* 0x004fce0000000106 */
[----:B------:R-:W-:Y:S01]  /*0240*/  STG.E.64 desc[UR4][R2.64], R6 ;  /* 0x0000000602007986 */ /* 0x000fe2000c101b04 */
[----:B------:R-:W-:Y:S05]  /*0250*/  EXIT ;  /* 0x000000000000794d */ /* 0x000fea0003800000 */
.L_x_2:
        /* <DEDUP_REMOVED lines=10> */
.L_x_47:


//--------------------- .text._Z14diag_normalizePdS_ii --------------------------
	.section	.text._Z14diag_normalizePdS_ii,"ax",@progbits
	.align	128
        .global         _Z14diag_normalizePdS_ii
        .type           _Z14diag_normalizePdS_ii,@function
        .size           _Z14diag_normalizePdS_ii,(.L_x_41 - _Z14diag_normalizePdS_ii)
        .other          _Z14diag_normalizePdS_ii,@"STO_CUDA_ENTRY STV_DEFAULT"
_Z14diag_normalizePdS_ii:
.text._Z14diag_normalizePdS_ii:
[----:B------:R-:W-:Y:S01]  /*0000*/  LDC R1, c[0x0][0x37c] ;  /* 0x0000df00ff017b82 */ /* 0x000fe20000000800 */
[----:B------:R-:W0:Y:S07]  /*0010*/  S2R R3, SR_TID.X ;  /* 0x0000000000037919 */ /* 0x000e2e0000002100 */
[----:B------:R-:W0:Y:S01]  /*0020*/  S2UR UR4, SR_CTAID.X ;  /* 0x00000000000479c3 */ /* 0x000e220000002500 */
[----:B------:R-:W1:Y:S01]  /*0030*/  LDCU UR6, c[0x0][0x390] ;  /* 0x00007200ff0677ac */ /* 0x000e620008000800 */
[----:B------:R-:W2:Y:S06]  /*0040*/  S2R R5, SR_TID.Y ;  /* 0x0000000000057919 */ /* 0x000eac0000002200 */
[----:B------:R-:W0:Y:S08]  /*0050*/  LDC R0, c[0x0][0x360] ;  /* 0x0000d800ff007b82 */ /* 0x000e300000000800 */
[----:B------:R-:W2:Y:S08]  /*0060*/  S2UR UR5, SR_CTAID.Y ;  /* 0x00000000000579c3 */ /* 0x000eb00000002600 */
[----:B------:R-:W2:Y:S01]  /*0070*/  LDC R2, c[0x0][0x364] ;  /* 0x0000d900ff027b82 */ /* 0x000ea20000000800 */
[----:B0-----:R-:W-:-:S02]  /*0080*/  IMAD R0, R0, UR4, R3 ;  /* 0x0000000400007c24 */ /* 0x001fc4000f8e0203 */
[----:B--2---:R-:W-:-:S05]  /*0090*/  IMAD R3, R2, UR5, R5 ;  /* 0x0000000502037c24 */ /* 0x004fca000f8e0205 */
[----:B------:R-:W-:-:S04]  /*00a0*/  VIMNMX R2, PT, PT, R0, R3, !PT ;  /* 0x0000000300027248 */ /* 0x000fc80007fe0100 */
[----:B-1----:R-:W-:-:S13]  /*00b0*/  ISETP.GE.AND P0, PT, R2, UR6, PT ;  /* 0x0000000602007c0c */ /* 0x002fda000bf06270 */
[----:B------:R-:W-:Y:S05]  /*00c0*/  @P0 EXIT ;  /* 0x000000000000094d */ /* 0x000fea0003800000 */
[----:B------:R-:W0:Y:S02]  /*00d0*/  LDC R5, c[0x0][0x394] ;  /* 0x0000e500ff057b82 */ /* 0x000e240000000800 */
[----:B0-----:R-:W-:-:S04]  /*00e0*/  ISETP.NE.AND P0, PT, R0, R5, PT ;  /* 0x000000050000720c */ /* 0x001fc80003f05270 */
[----:B------:R-:W-:-:S13]  /*00f0*/  ISETP.NE.OR P0, PT, R0, R3, P0 ;  /* 0x000000030000720c */ /* 0x000fda0000705670 */
[----:B------:R-:W-:Y:S05]  /*0100*/  @P0 EXIT ;  /* 0x000000000000094d */ /* 0x000fea0003800000 */
[----:B------:R-:W0:Y:S01]  /*0110*/  LDC.64 R8, c[0x0][0x380] ;  /* 0x0000e000ff087b82 */ /* 0x000e220000000a00 */
[----:B------:R-:W1:Y:S01]  /*0120*/  LDCU.64 UR4, c[0x0][0x358] ;  /* 0x00006b00ff0477ac */ /* 0x000e620008000a00 */
[----:B------:R-:W-:-:S06]  /*0130*/  IMAD R4, R5, UR6, R5 ;  /* 0x0000000605047c24 */ /* 0x000fcc000f8e0205 */
[----:B------:R-:W2:Y:S01]  /*0140*/  LDC.64 R6, c[0x0][0x388] ;  /* 0x0000e200ff067b82 */ /* 0x000ea20000000a00 */
[----:B0-----:R-:W-:-:S06]  /*0150*/  IMAD.WIDE R8, R4, 0x8, R8 ;  /* 0x0000000804087825 */ /* 0x001fcc00078e0208 */
[----:B-1----:R-:W3:Y:S01]  /*0160*/  LDG.E.64 R8, desc[UR4][R8.64] ;  /* 0x0000000408087981 */ /* 0x002ee2000c1e1b00 */
[----:B--2---:R-:W-:-:S05]  /*0170*/  IMAD.WIDE.U32 R6, R4, 0x8, R6 ;  /* 0x0000000804067825 */ /* 0x004fca00078e0006 */
[----:B------:R-:W2:Y:S01]  /*0180*/  LDG.E.64 R10, desc[UR4][R6.64] ;  /* 0x00000004060a7981 */ /* 0x000ea2000c1e1b00 */
[----:B------:R-:W-:Y:S01]  /*0190*/  IMAD.MOV.U32 R2, RZ, RZ, 0x1 ;  /* 0x00000001ff027424 */ /* 0x000fe200078e00ff */
[----:B---3--:R-:W0:Y:S01]  /*01a0*/  MUFU.RCP64H R3, R9 ;  /* 0x0000000900037308 */ /* 0x008e220000001800 */
[----:B--2---:R-:W-:-:S04]  /*01b0*/  FSETP.GEU.AND P1, PT, |R11|, 6.5827683646048100446e-37, PT ;  /* 0x036000000b00780b */ /* 0x004fc80003f2e200 */
[----:B0-----:R-:W-:-:S08]  /*01c0*/  DFMA R12, -R8, R2, 1 ;  /* 0x3ff00000080c742b */ /* 0x001fd00000000102 */
[----:B------:R-:W-:-:S08]  /*01d0*/  DFMA R12, R12, R12, R12 ;  /* 0x0000000c0c0c722b */ /* 0x000fd0000000000c */
[----:B------:R-:W-:-:S08]  /*01e0*/  DFMA R12, R2, R12, R2 ;  /* 0x0000000c020c722b */ /* 0x000fd00000000002 */
[----:B------:R-:W-:-:S08]  /*01f0*/  DFMA R2, -R8, R12, 1 ;  /* 0x3ff000000802742b */ /* 0x000fd0000000010c */
[----:B------:R-:W-:-:S08]  /*0200*/  DFMA R2, R12, R2, R12 ;  /* 0x000000020c02722b */ /* 0x000fd0000000000c */
[----:B------:R-:W-:-:S08]  /*0210*/  DMUL R12, R10, R2 ;  /* 0x000000020a0c7228 */ /* 0x000fd00000000000 */
[----:B------:R-:W-:-:S08]  /*0220*/  DFMA R14, -R8, R12, R10 ;  /* 0x0000000c080e722b */ /* 0x000fd0000000010a */
[----:B------:R-:W-:-:S10]  /*0230*/  DFMA R2, R2, R14, R12 ;  /* 0x0000000e0202722b */ /* 0x000fd4000000000c */
[----:B------:R-:W-:-:S05]  /*0240*/  FFMA R0, RZ, R9, R3 ;  /* 0x00000009ff007223 */ /* 0x000fca0000000003 */
[----:B------:R-:W-:-:S13]  /*0250*/  FSETP.GT.AND P0, PT, |R0|, 1.469367938527859385e-39, PT ;  /* 0x001000000000780b */ /* 0x000fda0003f04200 */
[----:B------:R-:W-:Y:S05]  /*0260*/  @P0 BRA P1, `(.L_x_3) ;  /* 0x00000000001c0947 */ /* 0x000fea0000800000 */
[----:B------:R-:W-:Y:S01]  /*0270*/  IMAD.MOV.U32 R17, RZ, RZ, R11 ;  /* 0x000000ffff117224 */ /* 0x000fe200078e000b */
[----:B------:R-:W-:Y:S01]  /*0280*/  MOV R0, 0x2c0 ;  /* 0x000002c000007802 */ /* 0x000fe20000000f00 */
[----:B------:R-:W-:Y:S02]  /*0290*/  IMAD.MOV.U32 R16, RZ, RZ, R10 ;  /* 0x000000ffff107224 */ /* 0x000fe400078e000a */
[----:B------:R-:W-:-:S07]  /*02a0*/  IMAD.MOV.U32 R11, RZ, RZ, R9 ;  /* 0x000000ffff0b7224 */ /* 0x000fce00078e0009 */
[----:B------:R-:W-:Y:S05]  /*02b0*/  CALL.REL.NOINC `($__internal_0_$__cuda_sm20_div_rn_f64_full) ;  /* 0x0000000000747944 */ /* 0x000fea0003c00000 */
[----:B------:R-:W-:Y:S02]  /*02c0*/  IMAD.MOV.U32 R2, RZ, RZ, R16 ;  /* 0x000000ffff027224 */ /* 0x000fe400078e0010 */
[----:B------:R-:W-:-:S07]  /*02d0*/  IMAD.MOV.U32 R3, RZ, RZ, R17 ;  /* 0x000000ffff037224 */ /* 0x000fce00078e0011 */
.L_x_3:
[----:B------:R-:W0:Y:S01]  /*02e0*/  LDC.64 R8, c[0x0][0x380] ;  /* 0x0000e000ff087b82 */ /* 0x000e220000000a00 */
[----:B------:R1:W-:Y:S01]  /*02f0*/  STG.E.64 desc[UR4][R6.64], R2 ;  /* 0x0000000206007986 */ /* 0x0003e2000c101b04 */
[----:B0-----:R-:W-:-:S05]  /*0300*/  IMAD.WIDE.U32 R4, R4, 0x8, R8 ;  /* 0x0000000804047825 */ /* 0x001fca00078e0008 */
[----:B------:R-:W2:Y:S01]  /*0310*/  LDG.E.64 R8, desc[UR4][R4.64] ;  /* 0x0000000404087981 */ /* 0x000ea2000c1e1b00 */
[----:B------:R-:W-:Y:S01]  /*0320*/  IMAD.MOV.U32 R10, RZ, RZ, 0x1 ;  /* 0x00000001ff0a7424 */ /* 0x000fe200078e00ff */
[----:B--2---:R-:W0:Y:S01]  /*0330*/  MUFU.RCP64H R11, R9 ;  /* 0x00000009000b7308 */ /* 0x004e220000001800 */
[----:B------:R-:W-:-:S04]  /*0340*/  FSETP.GEU.AND P1, PT, |R9|, 6.5827683646048100446e-37, PT ;  /* 0x036000000900780b */ /* 0x000fc80003f2e200 */
[----:B0-----:R-:W-:-:S08]  /*0350*/  DFMA R12, -R8, R10, 1 ;  /* 0x3ff00000080c742b */ /* 0x001fd0000000010a */
[----:B------:R-:W-:-:S08]  /*0360*/  DFMA R12, R12, R12, R12 ;  /* 0x0000000c0c0c722b */ /* 0x000fd0000000000c */
[----:B------:R-:W-:-:S08]  /*0370*/  DFMA R12, R10, R12, R10 ;  /* 0x0000000c0a0c722b */ /* 0x000fd0000000000a */
[----:B------:R-:W-:-:S08]  /*0380*/  DFMA R10, -R8, R12, 1 ;  /* 0x3ff00000080a742b */ /* 0x000fd0000000010c */
[----:B------:R-:W-:-:S08]  /*0390*/  DFMA R10, R12, R10, R12 ;  /* 0x0000000a0c0a722b */ /* 0x000fd0000000000c */
[----:B------:R-:W-:-:S08]  /*03a0*/  DMUL R12, R8, R10 ;  /* 0x0000000a080c7228 */ /* 0x000fd00000000000 */
[----:B------:R-:W-:-:S08]  /*03b0*/  DFMA R14, -R8, R12, R8 ;  /* 0x0000000c080e722b */ /* 0x000fd00000000108 */
[----:B-1----:R-:W-:-:S10]  /*03c0*/  DFMA R2, R10, R14, R12 ;  /* 0x0000000e0a02722b */ /* 0x002fd4000000000c */
[----:B------:R-:W-:-:S05]  /*03d0*/  FFMA R0, RZ, R9, R3 ;  /* 0x00000009ff007223 */ /* 0x000fca0000000003 */
[----:B------:R-:W-:-:S13]  /*03e0*/  FSETP.GT.AND P0, PT, |R0|, 1.469367938527859385e-39, PT ;  /* 0x001000000000780b */ /* 0x000fda0003f04200 */
[----:B------:R-:W-:Y:S05]  /*03f0*/  @P0 BRA P1, `(.L_x_4) ;  /* 0x00000000001c0947 */ /* 0x000fea0000800000 */
[----:B------:R-:W-:Y:S01]  /*0400*/  IMAD.MOV.U32 R16, RZ, RZ, R8 ;  /* 0x000000ffff107224 */ /* 0x000fe200078e0008 */
[----:B------:R-:W-:Y:S01]  /*0410*/  MOV R0, 0x450 ;  /* 0x0000045000007802 */ /* 0x000fe20000000f00 */
[--C-:B------:R-:W-:Y:S02]  /*0420*/  IMAD.MOV.U32 R17, RZ, RZ, R9.reuse ;  /* 0x000000ffff117224 */ /* 0x100fe400078e0009 */
[----:B------:R-:W-:-:S07]  /*0430*/  IMAD.MOV.U32 R11, RZ, RZ, R9 ;  /* 0x000000ffff0b7224 */ /* 0x000fce00078e0009 */
[----:B------:R-:W-:Y:S05]  /*0440*/  CALL.REL.NOINC `($__internal_0_$__cuda_sm20_div_rn_f64_full) ;  /* 0x0000000000107944 */ /* 0x000fea0003c00000 */
[----:B------:R-:W-:Y:S02]  /*0450*/  IMAD.MOV.U32 R2, RZ, RZ, R16 ;  /* 0x000000ffff027224 */ /* 0x000fe400078e0010 */
[----:B------:R-:W-:-:S07]  /*0460*/  IMAD.MOV.U32 R3, RZ, RZ, R17 ;  /* 0x000000ffff037224 */ /* 0x000fce00078e0011 */
.L_x_4:
[----:B------:R-:W-:Y:S01]  /*0470*/  STG.E.64 desc[UR4][R4.64], R2 ;  /* 0x0000000204007986 */ /* 0x000fe2000c101b04 */
[----:B------:R-:W-:Y:S05]  /*0480*/  EXIT ;  /* 0x000000000000794d */ /* 0x000fea0003800000 */
        .weak           $__internal_0_$__cuda_sm20_div_rn_f64_full
        .type           $__internal_0_$__cuda_sm20_div_rn_f64_full,@function
        .size           $__internal_0_$__cuda_sm20_div_rn_f64_full,(.L_x_41 - $__internal_0_$__cuda_sm20_div_rn_f64_full)
$__internal_0_$__cuda_sm20_div_rn_f64_full:
[C---:B------:R-:W-:Y:S01]  /*0490*/  FSETP.GEU.AND P0, PT, |R11|.reuse, 1.469367938527859385e-39, PT ;  /* 0x001000000b00780b */ /* 0x040fe20003f0e200 */
[--C-:B------:R-:W-:Y:S01]  /*04a0*/  IMAD.MOV.U32 R10, RZ, RZ, R8.reuse ;  /* 0x000000ffff0a7224 */ /* 0x100fe200078e0008 */
[C---:B------:R-:W-:Y:S01]  /*04b0*/  LOP3.LUT R12, R11.reuse, 0x800fffff, RZ, 0xc0, !PT ;  /* 0x800fffff0b0c7812 */ /* 0x040fe200078ec0ff */
[----:B------:R-:W-:Y:S01]  /*04c0*/  IMAD.MOV.U32 R14, RZ, RZ, 0x1 ;  /* 0x00000001ff0e7424 */ /* 0x000fe200078e00ff */
[----:B------:R-:W-:Y:S01]  /*04d0*/  LOP3.LUT R19, R11, 0x7ff00000, RZ, 0xc0, !PT ;  /* 0x7ff000000b137812 */ /* 0x000fe200078ec0ff */
[----:B------:R-:W-:Y:S01]  /*04e0*/  IMAD.MOV.U32 R9, RZ, RZ, R17 ;  /* 0x000000ffff097224 */ /* 0x000fe200078e0011 */
[----:B------:R-:W-:Y:S01]  /*04f0*/  LOP3.LUT R13, R12, 0x3ff00000, RZ, 0xfc, !PT ;  /* 0x3ff000000c0d7812 */ /* 0x000fe200078efcff */
[----:B------:R-:W-:Y:S02]  /*0500*/  IMAD.MOV.U32 R12, RZ, RZ, R8 ;  /* 0x000000ffff0c7224 */ /* 0x000fe400078e0008 */
[----:B------:R-:W-:Y:S01]  /*0510*/  IMAD.MOV.U32 R21, RZ, RZ, 0x1ca00000 ;  /* 0x1ca00000ff157424 */ /* 0x000fe200078e00ff */
[----:B------:R-:W-:Y:S01]  /*0520*/  LOP3.LUT R20, R9, 0x7ff00000, RZ, 0xc0, !PT ;  /* 0x7ff0000009147812 */ /* 0x000fe200078ec0ff */
[----:B------:R-:W-:-:S02]  /*0530*/  IMAD.MOV.U32 R8, RZ, RZ, R16 ;  /* 0x000000ffff087224 */ /* 0x000fc400078e0010 */
[----:B------:R-:W-:Y:S01]  /*0540*/  @!P0 DMUL R12, R10, 8.98846567431157953865e+307 ;  /* 0x7fe000000a0c8828 */ /* 0x000fe20000000000 */
[----:B------:R-:W-:Y:S01]  /*0550*/  ISETP.GE.U32.AND P1, PT, R20, R19, PT ;  /* 0x000000131400720c */ /* 0x000fe20003f26070 */
[----:B------:R-:W-:-:S04]  /*0560*/  IMAD.MOV.U32 R22, RZ, RZ, R20 ;  /* 0x000000ffff167224 */ /* 0x000fc800078e0014 */
[----:B------:R-:W0:Y:S02]  /*0570*/  MUFU.RCP64H R15, R13 ;  /* 0x0000000d000f7308 */ /* 0x000e240000001800 */
[----:B0-----:R-:W-:-:S08]  /*0580*/  DFMA R2, R14, -R12, 1 ;  /* 0x3ff000000e02742b */ /* 0x001fd0000000080c */
[----:B------:R-:W-:-:S08]  /*0590*/  DFMA R2, R2, R2, R2 ;  /* 0x000000020202722b */ /* 0x000fd00000000002 */
[----:B------:R-:W-:Y:S01]  /*05a0*/  DFMA R14, R14, R2, R14 ;  /* 0x000000020e0e722b */ /* 0x000fe2000000000e */
[----:B------:R-:W-:Y:S01]  /*05b0*/  SEL R3, R21, 0x63400000, !P1 ;  /* 0x6340000015037807 */ /* 0x000fe20004800000 */
[----:B------:R-:W-:Y:S01]  /*05c0*/  IMAD.MOV.U32 R2, RZ, RZ, R8 ;  /* 0x000000ffff027224 */ /* 0x000fe200078e0008 */
[----:B------:R-:W-:Y:S02]  /*05d0*/  FSETP.GEU.AND P1, PT, |R9|, 1.469367938527859385e-39, PT ;  /* 0x001000000900780b */ /* 0x000fe40003f2e200 */
[----:B------:R-:W-:-:S03]  /*05e0*/  LOP3.LUT R3, R3, 0x800fffff, R9, 0xf8, !PT ;  /* 0x800fffff03037812 */ /* 0x000fc600078ef809 */
[----:B------:R-:W-:-:S08]  /*05f0*/  DFMA R16, R14, -R12, 1 ;  /* 0x3ff000000e10742b */ /* 0x000fd0000000080c */
[----:B------:R-:W-:Y:S01]  /*0600*/  DFMA R14, R14, R16, R14 ;  /* 0x000000100e0e722b */ /* 0x000fe2000000000e */
[----:B------:R-:W-:Y:S10]  /*0610*/  @P1 BRA `(.L_x_5) ;  /* 0x0000000000201947 */ /* 0x000ff40003800000 */
[----:B------:R-:W-:Y:S01]  /*0620*/  LOP3.LUT R17, R11, 0x7ff00000, RZ, 0xc0, !PT ;  /* 0x7ff000000b117812 */ /* 0x000fe200078ec0ff */
[----:B------:R-:W-:-:S03]  /*0630*/  IMAD.MOV.U32 R16, RZ, RZ, RZ ;  /* 0x000000ffff107224 */ /* 0x000fc600078e00ff */
[----:B------:R-:W-:-:S04]  /*0640*/  ISETP.GE.U32.AND P1, PT, R20, R17, PT ;  /* 0x000000111400720c */ /* 0x000fc80003f26070 */
[----:B------:R-:W-:-:S04]  /*0650*/  SEL R17, R21, 0x63400000, !P1 ;  /* 0x6340000015117807 */ /* 0x000fc80004800000 */
[----:B------:R-:W-:-:S04]  /*0660*/  LOP3.LUT R17, R17, 0x80000000, R9, 0xf8, !PT ;  /* 0x8000000011117812 */ /* 0x000fc800078ef809 */
[----:B------:R-:W-:-:S06]  /*0670*/  LOP3.LUT R17, R17, 0x100000, RZ, 0xfc, !PT ;  /* 0x0010000011117812 */ /* 0x000fcc00078efcff */
[----:B------:R-:W-:-:S10]  /*0680*/  DFMA R2, R2, 2, -R16 ;  /* 0x400000000202782b */ /* 0x000fd40000000810 */
[----:B------:R-:W-:-:S07]  /*0690*/  LOP3.LUT R22, R3, 0x7ff00000, RZ, 0xc0, !PT ;  /* 0x7ff0000003167812 */ /* 0x000fce00078ec0ff */
.L_x_5:
[----:B------:R-:W-:Y:S01]  /*06a0*/  IMAD.MOV.U32 R23, RZ, RZ, R19 ;  /* 0x000000ffff177224 */ /* 0x000fe200078e0013 */
[----:B------:R-:W-:Y:S01]  /*06b0*/  @!P0 LOP3.LUT R23, R13, 0x7ff00000, RZ, 0xc0, !PT ;  /* 0x7ff000000d178812 */ /* 0x000fe200078ec0ff */
[----:B------:R-:W-:Y:S01]  /*06c0*/  VIADD R24, R22, 0xffffffff ;  /* 0xffffffff16187836 */ /* 0x000fe20000000000 */
[----:B------:R-:W-:-:S03]  /*06d0*/  DMUL R16, R14, R2 ;  /* 0x000000020e107228 */ /* 0x000fc60000000000 */
[----:B------:R-:W-:Y:S01]  /*06e0*/  VIADD R25, R23, 0xffffffff ;  /* 0xffffffff17197836 */ /* 0x000fe20000000000 */
[----:B------:R-:W-:-:S04]  /*06f0*/  ISETP.GT.U32.AND P0, PT, R24, 0x7feffffe, PT ;  /* 0x7feffffe1800780c */ /* 0x000fc80003f04070 */
[----:B------:R-:W-:Y:S01]  /*0700*/  ISETP.GT.U32.OR P0, PT, R25, 0x7feffffe, P0 ;  /* 0x7feffffe1900780c */ /* 0x000fe20000704470 */
[----:B------:R-:W-:-:S08]  /*0710*/  DFMA R18, R16, -R12, R2 ;  /* 0x8000000c1012722b */ /* 0x000fd00000000002 */
[----:B------:R-:W-:-:S04]  /*0720*/  DFMA R14, R14, R18, R16 ;  /* 0x000000120e0e722b */ /* 0x000fc80000000010 */
[----:B------:R-:W-:Y:S07]  /*0730*/  @P0 BRA `(.L_x_6) ;  /* 0x00000000006c0947 */ /* 0x000fee0003800000 */
[----:B------:R-:W-:Y:S01]  /*0740*/  LOP3.LUT R9, R11, 0x7ff00000, RZ, 0xc0, !PT ;  /* 0x7ff000000b097812 */ /* 0x000fe200078ec0ff */
[----:B------:R-:W-:-:S03]  /*0750*/  IMAD.MOV.U32 R18, RZ, RZ, RZ ;  /* 0x000000ffff127224 */ /* 0x000fc600078e00ff */
[CC--:B------:R-:W-:Y:S02]  /*0760*/  VIADDMNMX R8, R20.reuse, -R9.reuse, 0xb9600000, !PT ;  /* 0xb960000014087446 */ /* 0x0c0fe40007800909 */
[----:B------:R-:W-:Y:S02]  /*0770*/  ISETP.GE.U32.AND P0, PT, R20, R9, PT ;  /* 0x000000091400720c */ /* 0x000fe40003f06070 */
[----:B------:R-:W-:Y:S02]  /*0780*/  VIMNMX R8, PT, PT, R8, 0x46a00000, PT ;  /* 0x46a0000008087848 */ /* 0x000fe40003fe0100 */
[----:B------:R-:W-:-:S05]  /*0790*/  SEL R21, R21, 0x63400000, !P0 ;  /* 0x6340000015157807 */ /* 0x000fca0004000000 */
[----:B------:R-:W-:-:S04]  /*07a0*/  IMAD.IADD R8, R8, 0x1, -R21 ;  /* 0x0000000108087824 */ /* 0x000fc800078e0a15 */
[----:B------:R-:W-:-:S06]  /*07b0*/  VIADD R19, R8, 0x7fe00000 ;  /* 0x7fe0000008137836 */ /* 0x000fcc0000000000 */
[----:B------:R-:W-:-:S10]  /*07c0*/  DMUL R16, R14, R18 ;  /* 0x000000120e107228 */ /* 0x000fd40000000000 */
[----:B------:R-:W-:-:S13]  /*07d0*/  FSETP.GTU.AND P0, PT, |R17|, 1.469367938527859385e-39, PT ;  /* 0x001000001100780b */ /* 0x000fda0003f0c200 */
[----:B------:R-:W-:Y:S05]  /*07e0*/  @P0 BRA `(.L_x_7) ;  /* 0x0000000000940947 */ /* 0x000fea0003800000 */
[----:B------:R-:W-:Y:S01]  /*07f0*/  DFMA R2, R14, -R12, R2 ;  /* 0x8000000c0e02722b */ /* 0x000fe20000000002 */
[----:B------:R-:W-:-:S09]  /*0800*/  IMAD.MOV.U32 R18, RZ, RZ, RZ ;  /* 0x000000ffff127224 */ /* 0x000fd200078e00ff */
[C---:B------:R-:W-:Y:S02]  /*0810*/  FSETP.NEU.AND P0, PT, R3.reuse, RZ, PT ;  /* 0x000000ff0300720b */ /* 0x040fe40003f0d000 */
[----:B------:R-:W-:-:S04]  /*0820*/  LOP3.LUT R11, R3, 0x80000000, R11, 0x48, !PT ;  /* 0x80000000030b7812 */ /* 0x000fc800078e480b */
[----:B------:R-:W-:-:S07]  /*0830*/  LOP3.LUT R19, R11, R19, RZ, 0xfc, !PT ;  /* 0x000000130b137212 */ /* 0x000fce00078efcff */
[----:B------:R-:W-:Y:S05]  /*0840*/  @!P0 BRA `(.L_x_7) ;  /* 0x00000000007c8947 */ /* 0x000fea0003800000 */
[----:B------:R-:W-:Y:S02]  /*0850*/  IMAD.MOV R3, RZ, RZ, -R8 ;  /* 0x000000ffff037224 */ /* 0x000fe400078e0a08 */
[----:B------:R-:W-:-:S06]  /*0860*/  IMAD.MOV.U32 R2, RZ, RZ, RZ ;  /* 0x000000ffff027224 */ /* 0x000fcc00078e00ff */
[----:B------:R-:W-:Y:S02]  /*0870*/  DFMA R2, R16, -R2, R14 ;  /* 0x800000021002722b */ /* 0x000fe4000000000e */
[----:B------:R-:W-:-:S04]  /*0880*/  DMUL.RP R14, R14, R18 ;  /* 0x000000120e0e7228 */ /* 0x000fc80000008000 */
[----:B------:R-:W-:-:S04]  /*0890*/  IADD3 R2, PT, PT, -R8, -0x43300000, RZ ;  /* 0xbcd0000008027810 */ /* 0x000fc80007ffe1ff */
[----:B------:R-:W-:Y:S02]  /*08a0*/  FSETP.NEU.AND P0, PT, |R3|, R2, PT ;  /* 0x000000020300720b */ /* 0x000fe40003f0d200 */
[----:B------:R-:W-:Y:S02]  /*08b0*/  LOP3.LUT R11, R15, R11, RZ, 0x3c, !PT ;  /* 0x0000000b0f0b7212 */ /* 0x000fe400078e3cff */
[----:B------:R-:W-:Y:S02]  /*08c0*/  FSEL R16, R14, R16, !P0 ;  /* 0x000000100e107208 */ /* 0x000fe40004000000 */
[----:B------:R-:W-:Y:S01]  /*08d0*/  FSEL R17, R11, R17, !P0 ;  /* 0x000000110b117208 */ /* 0x000fe20004000000 */
[----:B------:R-:W-:Y:S06]  /*08e0*/  BRA `(.L_x_7) ;  /* 0x0000000000547947 */ /* 0x000fec0003800000 */
.L_x_6:
[----:B------:R-:W-:-:S14]  /*08f0*/  DSETP.NAN.AND P0, PT, R8, R8, PT ;  /* 0x000000080800722a */ /* 0x000fdc0003f08000 */
[----:B------:R-:W-:Y:S05]  /*0900*/  @P0 BRA `(.L_x_8) ;  /* 0x0000000000440947 */ /* 0x000fea0003800000 */
[----:B------:R-:W-:-:S14]  /*0910*/  DSETP.NAN.AND P0, PT, R10, R10, PT ;  /* 0x0000000a0a00722a */ /* 0x000fdc0003f08000 */
[----:B------:R-:W-:Y:S05]  /*0920*/  @P0 BRA `(.L_x_9) ;  /* 0x0000000000300947 */ /* 0x000fea0003800000 */
[----:B------:R-:W-:Y:S01]  /*0930*/  ISETP.NE.AND P0, PT, R22, R23, PT ;  /* 0x000000171600720c */ /* 0x000fe20003f05270 */
[----:B------:R-:W-:Y:S02]  /*0940*/  IMAD.MOV.U32 R16, RZ, RZ, 0x0 ;  /* 0x00000000ff107424 */ /* 0x000fe400078e00ff */
[----:B------:R-:W-:-:S10]  /*0950*/  IMAD.MOV.U32 R17, RZ, RZ, -0x80000 ;  /* 0xfff80000ff117424 */ /* 0x000fd400078e00ff */
[----:B------:R-:W-:Y:S05]  /*0960*/  @!P0 BRA `(.L_x_7) ;  /* 0x0000000000348947 */ /* 0x000fea0003800000 */
[----:B------:R-:W-:Y:S02]  /*0970*/  ISETP.NE.AND P0, PT, R22, 0x7ff00000, PT ;  /* 0x7ff000001600780c */ /* 0x000fe40003f05270 */
[----:B------:R-:W-:Y:S02]  /*0980*/  LOP3.LUT R17, R9, 0x80000000, R11, 0x48, !PT ;  /* 0x8000000009117812 */ /* 0x000fe400078e480b */
[----:B------:R-:W-:-:S13]  /*0990*/  ISETP.EQ.OR P0, PT, R23, RZ, !P0 ;  /* 0x000000ff1700720c */ /* 0x000fda0004702670 */
[----:B------:R-:W-:Y:S01]  /*09a0*/  @P0 LOP3.LUT R2, R17, 0x7ff00000, RZ, 0xfc, !PT ;  /* 0x7ff0000011020812 */ /* 0x000fe200078efcff */
[----:B------:R-:W-:Y:S02]  /*09b0*/  @!P0 IMAD.MOV.U32 R16, RZ, RZ, RZ ;  /* 0x000000ffff108224 */ /* 0x000fe400078e00ff */
[----:B------:R-:W-:Y:S02]  /*09c0*/  @P0 IMAD.MOV.U32 R16, RZ, RZ, RZ ;  /* 0x000000ffff100224 */ /* 0x000fe400078e00ff */
[----:B------:R-:W-:Y:S01]  /*09d0*/  @P0 IMAD.MOV.U32 R17, RZ, RZ, R2 ;  /* 0x000000ffff110224 */ /* 0x000fe200078e0002 */
[----:B------:R-:W-:Y:S06]  /*09e0*/  BRA `(.L_x_7) ;  /* 0x0000000000147947 */ /* 0x000fec0003800000 */
.L_x_9:
[----:B------:R-:W-:Y:S01]  /*09f0*/  LOP3.LUT R17, R11, 0x80000, RZ, 0xfc, !PT ;  /* 0x000800000b117812 */ /* 0x000fe200078efcff */
[----:B------:R-:W-:Y:S01]  /*0a00*/  IMAD.MOV.U32 R16, RZ, RZ, R10 ;  /* 0x000000ffff107224 */ /* 0x000fe200078e000a */
[----:B------:R-:W-:Y:S06]  /*0a10*/  BRA `(.L_x_7) ;  /* 0x0000000000087947 */ /* 0x000fec0003800000 */
.L_x_8:
[----:B------:R-:W-:Y:S01]  /*0a20*/  LOP3.LUT R17, R9, 0x80000, RZ, 0xfc, !PT ;  /* 0x0008000009117812 */ /* 0x000fe200078efcff */
[----:B------:R-:W-:-:S07]  /*0a30*/  IMAD.MOV.U32 R16, RZ, RZ, R8 ;  /* 0x000000ffff107224 */ /* 0x000fce00078e0008 */
.L_x_7:
[----:B------:R-:W-:Y:S02]  /*0a40*/  IMAD.MOV.U32 R2, RZ, RZ, R0 ;  /* 0x000000ffff027224 */ /* 0x000fe400078e0000 */
[----:B------:R-:W-:-:S04]  /*0a50*/  IMAD.MOV.U32 R3, RZ, RZ, 0x0 ;  /* 0x00000000ff037424 */ /* 0x000fc800078e00ff */
[----:B------:R-:W-:Y:S05]  /*0a60*/  RET.REL.NODEC R2 `(_Z14diag_normalizePdS_ii) ;  /* 0xfffffff402647950 */ /* 0x000fea0003c3ffff */
.L_x_10:
        /* <DEDUP_REMOVED lines=9> */
.L_x_41:


//--------------------- .text._Z16nodiag_normalizePdS_ii --------------------------
	.section	.text._Z16nodiag_normalizePdS_ii,"ax",@progbits
	.align	128
        .global         _Z16nodiag_normalizePdS_ii
        .type           _Z16nodiag_normalizePdS_ii,@function
        .size           _Z16nodiag_normalizePdS_ii,(.L_x_42 - _Z16nodiag_normalizePdS_ii)
        .other          _Z16nodiag_normalizePdS_ii,@"STO_CUDA_ENTRY STV_DEFAULT"
_Z16nodiag_normalizePdS_ii:
.text._Z16nodiag_normalizePdS_ii:
        /* <DEDUP_REMOVED lines=13> */
[----:B------:R-:W0:Y:S01]  /*00d0*/  LDC R14, c[0x0][0x394] ;  /* 0x0000e500ff0e7b82 */ /* 0x000e220000000800 */
[----:B------:R-:W-:-:S04]  /*00e0*/  ISETP.NE.AND P0, PT, R0, R3, PT ;  /* 0x000000030000720c */ /* 0x000fc80003f05270 */
[----:B0-----:R-:W-:-:S13]  /*00f0*/  ISETP.NE.OR P0, PT, R0, R14, !P0 ;  /* 0x0000000e0000720c */ /* 0x001fda0004705670 */
[----:B------:R-:W-:Y:S05]  /*0100*/  @P0 EXIT ;  /* 0x000000000000094d */ /* 0x000fea0003800000 */
[----:B------:R-:W0:Y:S01]  /*0110*/  LDC.64 R4, c[0x0][0x380] ;  /* 0x0000e000ff047b82 */ /* 0x000e220000000a00 */
[----:B------:R-:W1:Y:S01]  /*0120*/  LDCU.64 UR4, c[0x0][0x358] ;  /* 0x00006b00ff0477ac */ /* 0x000e620008000a00 */
[----:B------:R-:W-:-:S04]  /*0130*/  IMAD R7, R14, UR6, R14 ;  /* 0x000000060e077c24 */ /* 0x000fc8000f8e020e */
[----:B0-----:R-:W-:Y:S02]  /*0140*/  IMAD.WIDE R4, R7, 0x8, R4 ;  /* 0x0000000807047825 */ /* 0x001fe400078e0204 */
[----:B------:R-:W0:Y:S03]  /*0150*/  LDC.64 R6, c[0x0][0x388] ;  /* 0x0000e200ff067b82 */ /* 0x000e260000000a00 */
[----:B-1----:R-:W2:Y:S01]  /*0160*/  LDG.E.64 R8, desc[UR4][R4.64] ;  /* 0x0000000404087981 */ /* 0x002ea2000c1e1b00 */
[----:B------:R-:W-:-:S04]  /*0170*/  IMAD R14, R14, UR6, R3 ;  /* 0x000000060e0e7c24 */ /* 0x000fc8000f8e0203 */
[----:B0-----:R-:W-:-:S05]  /*0180*/  IMAD.WIDE R6, R14, 0x8, R6 ;  /* 0x000000080e067825 */ /* 0x001fca00078e0206 */
[----:B------:R-:W3:Y:S01]  /*0190*/  LDG.E.64 R10, desc[UR4][R6.64] ;  /* 0x00000004060a7981 */ /* 0x000ee2000c1e1b00 */
[----:B------:R-:W-:Y:S01]  /*01a0*/  IMAD.MOV.U32 R2, RZ, RZ, 0x1 ;  /* 0x00000001ff027424 */ /* 0x000fe200078e00ff */
[----:B------:R-:W-:Y:S01]  /*01b0*/  BSSY.RECONVERGENT B0, `(.L_x_11) ;  /* 0x0000012000007945 */ /* 0x000fe20003800200 */
[----:B--2---:R-:W0:Y:S04]  /*01c0*/  MUFU.RCP64H R3, R9 ;  /* 0x0000000900037308 */ /* 0x004e280000001800 */
[----:B0-----:R-:W-:-:S08]  /*01d0*/  DFMA R12, -R8, R2, 1 ;  /* 0x3ff00000080c742b */ /* 0x001fd00000000102 */
[----:B------:R-:W-:Y:S01]  /*01e0*/  DFMA R12, R12, R12, R12 ;  /* 0x0000000c0c0c722b */ /* 0x000fe2000000000c */
[----:B---3--:R-:W-:-:S07]  /*01f0*/  FSETP.GEU.AND P1, PT, |R11|, 6.5827683646048100446e-37, PT ;  /* 0x036000000b00780b */ /* 0x008fce0003f2e200 */
        /* <DEDUP_REMOVED lines=9> */
[----:B------:R-:W-:-:S07]  /*0290*/  MOV R0, 0x2b0 ;  /* 0x000002b000007802 */ /* 0x000fce0000000f00 */
[----:B------:R-:W-:Y:S05]  /*02a0*/  CALL.REL.NOINC `($__internal_1_$__cuda_sm20_div_rn_f64_full) ;  /* 0x0000000000887944 */ /* 0x000fea0003c00000 */
[----:B------:R-:W-:Y:S02]  /*02b0*/  IMAD.MOV.U32 R2, RZ, RZ, R16 ;  /* 0x000000ffff027224 */ /* 0x000fe400078e0010 */
[----:B------:R-:W-:-:S07]  /*02c0*/  IMAD.MOV.U32 R3, RZ, RZ, R17 ;  /* 0x000000ffff037224 */ /* 0x000fce00078e0011 */
.L_x_12:
[----:B------:R-:W-:Y:S05]  /*02d0*/  BSYNC.RECONVERGENT B0 ;  /* 0x0000000000007941 */ /* 0x000fea0003800200 */
.L_x_11:
[----:B------:R0:W-:Y:S01]  /*02e0*/  STG.E.64 desc[UR4][R6.64], R2 ;  /* 0x0000000206007986 */ /* 0x0001e2000c101b04 */
[----:B------:R-:W1:Y:S03]  /*02f0*/  LDC.64 R8, c[0x0][0x380] ;  /* 0x0000e000ff087b82 */ /* 0x000e660000000a00 */
[----:B------:R-:W2:Y:S01]  /*0300*/  LDG.E.64 R4, desc[UR4][R4.64] ;  /* 0x0000000404047981 */ /* 0x000ea2000c1e1b00 */
[----:B-1----:R-:W-:-:S05]  /*0310*/  IMAD.WIDE R14, R14, 0x8, R8 ;  /* 0x000000080e0e7825 */ /* 0x002fca00078e0208 */
[----:B------:R-:W3:Y:S01]  /*0320*/  LDG.E.64 R8, desc[UR4][R14.64] ;  /* 0x000000040e087981 */ /* 0x000ee2000c1e1b00 */
[----:B------:R-:W-:Y:S01]  /*0330*/  IMAD.MOV.U32 R10, RZ, RZ, 0x1 ;  /* 0x00000001ff0a7424 */ /* 0x000fe200078e00ff */
[----:B------:R-:W-:Y:S01]  /*0340*/  BSSY.RECONVERGENT B0, `(.L_x_13) ;  /* 0x0000016000007945 */ /* 0x000fe20003800200 */
[----:B--2---:R-:W1:Y:S04]  /*0350*/  MUFU.RCP64H R11, R5 ;  /* 0x00000005000b7308 */ /* 0x004e680000001800 */
[----:B-1----:R-:W-:-:S08]  /*0360*/  DFMA R12, -R4, R10, 1 ;  /* 0x3ff00000040c742b */ /* 0x002fd0000000010a */
[----:B------:R-:W-:Y:S01]  /*0370*/  DFMA R12, R12, R12, R12 ;  /* 0x0000000c0c0c722b */ /* 0x000fe2000000000c */
[----:B---3--:R-:W-:-:S07]  /*0380*/  FSETP.GEU.AND P1, PT, |R9|, 6.5827683646048100446e-37, PT ;  /* 0x036000000900780b */ /* 0x008fce0003f2e200 */
[----:B------:R-:W-:-:S08]  /*0390*/  DFMA R12, R10, R12, R10 ;  /* 0x0000000c0a0c722b */ /* 0x000fd0000000000a */
[----:B------:R-:W-:-:S08]  /*03a0*/  DFMA R10, -R4, R12, 1 ;  /* 0x3ff00000040a742b */ /* 0x000fd0000000010c */
[----:B------:R-:W-:-:S08]  /*03b0*/  DFMA R10, R12, R10, R12 ;  /* 0x0000000a0c0a722b */ /* 0x000fd0000000000c */
[----:B0-----:R-:W-:-:S08]  /*03c0*/  DMUL R2, R8, R10 ;  /* 0x0000000a08027228 */ /* 0x001fd00000000000 */
        /* <DEDUP_REMOVED lines=8> */
[----:B------:R-:W-:Y:S02]  /*0450*/  IMAD.MOV.U32 R8, RZ, RZ, R4 ;  /* 0x000000ffff087224 */ /* 0x000fe400078e0004 */
[----:B------:R-:W-:-:S07]  /*0460*/  IMAD.MOV.U32 R9, RZ, RZ, R5 ;  /* 0x000000ffff097224 */ /* 0x000fce00078e0005 */
[----:B------:R-:W-:Y:S05]  /*0470*/  CALL.REL.NOINC `($__internal_1_$__cuda_sm20_div_rn_f64_full) ;  /* 0x0000000000147944 */ /* 0x000fea0003c00000 */
[----:B------:R-:W-:Y:S02]  /*0480*/  IMAD.MOV.U32 R2, RZ, RZ, R16 ;  /* 0x000000ffff027224 */ /* 0x000fe400078e0010 */
[----:B------:R-:W-:-:S07]  /*0490*/  IMAD.MOV.U32 R3, RZ, RZ, R17 ;  /* 0x000000ffff037224 */ /* 0x000fce00078e0011 */
.L_x_14:
[----:B------:R-:W-:Y:S05]  /*04a0*/  BSYNC.RECONVERGENT B0 ;  /* 0x0000000000007941 */ /* 0x000fea0003800200 */
.L_x_13:
[----:B------:R-:W-:Y:S01]  /*04b0*/  STG.E.64 desc[UR4][R14.64], R2 ;  /* 0x000000020e007986 */ /* 0x000fe2000c101b04 */
[----:B------:R-:W-:Y:S05]  /*04c0*/  EXIT ;  /* 0x000000000000794d */ /* 0x000fea0003800000 */
        .weak           $__internal_1_$__cuda_sm20_div_rn_f64_full
        .type           $__internal_1_$__cuda_sm20_div_rn_f64_full,@function
        .size           $__internal_1_$__cuda_sm20_div_rn_f64_full,(.L_x_42 - $__internal_1_$__cuda_sm20_div_rn_f64_full)
$__internal_1_$__cuda_sm20_div_rn_f64_full:
[C---:B------:R-:W-:Y:S01]  /*04d0*/  FSETP.GEU.AND P0, PT, |R9|.reuse, 1.469367938527859385e-39, PT ;  /* 0x001000000900780b */ /* 0x040fe20003f0e200 */
[----:B------:R-:W-:Y:S01]  /*04e0*/  IMAD.MOV.U32 R18, RZ, RZ, 0x1 ;  /* 0x00000001ff127424 */ /* 0x000fe200078e00ff */
[----:B------:R-:W-:Y:S01]  /*04f0*/  LOP3.LUT R2, R9, 0x800fffff, RZ, 0xc0, !PT ;  /* 0x800fffff09027812 */ /* 0x000fe200078ec0ff */
[----:B------:R-:W-:Y:S01]  /*0500*/  BSSY.RECONVERGENT B1, `(.L_x_15) ;  /* 0x0000054000017945 */ /* 0x000fe20003800200 */
[C---:B------:R-:W-:Y:S02]  /*0510*/  FSETP.GEU.AND P2, PT, |R11|.reuse, 1.469367938527859385e-39, PT ;  /* 0x001000000b00780b */ /* 0x040fe40003f4e200 */
[----:B------:R-:W-:Y:S01]  /*0520*/  LOP3.LUT R3, R2, 0x3ff00000, RZ, 0xfc, !PT ;  /* 0x3ff0000002037812 */ /* 0x000fe200078efcff */
[----:B------:R-:W-:Y:S01]  /*0530*/  IMAD.MOV.U32 R2, RZ, RZ, R8 ;  /* 0x000000ffff027224 */ /* 0x000fe200078e0008 */
[----:B------:R-:W-:Y:S02]  /*0540*/  LOP3.LUT R16, R11, 0x7ff00000, RZ, 0xc0, !PT ;  /* 0x7ff000000b107812 */ /* 0x000fe400078ec0ff */
[----:B------:R-:W-:-:S03]  /*0550*/  LOP3.LUT R25, R9, 0x7ff00000, RZ, 0xc0, !PT ;  /* 0x7ff0000009197812 */ /* 0x000fc600078ec0ff */
[----:B------:R-:W-:Y:S01]  /*0560*/  @!P0 DMUL R2, R8, 8.98846567431157953865e+307 ;  /* 0x7fe0000008028828 */ /* 0x000fe20000000000 */
[C---:B------:R-:W-:Y:S01]  /*0570*/  ISETP.GE.U32.AND P1, PT, R16.reuse, R25, PT ;  /* 0x000000191000720c */ /* 0x040fe20003f26070 */
[----:B------:R-:W-:Y:S02]  /*0580*/  IMAD.MOV.U32 R24, RZ, RZ, R16 ;  /* 0x000000ffff187224 */ /* 0x000fe400078e0010 */
[----:B------:R-:W-:Y:S02]  /*0590*/  @!P2 LOP3.LUT R17, R9, 0x7ff00000, RZ, 0xc0, !PT ;  /* 0x7ff000000911a812 */ /* 0x000fe400078ec0ff */
[----:B------:R-:W0:Y:S02]  /*05a0*/  MUFU.RCP64H R19, R3 ;  /* 0x0000000300137308 */ /* 0x000e240000001800 */
[----:B------:R-:W-:Y:S01]  /*05b0*/  @!P2 ISETP.GE.U32.AND P3, PT, R16, R17, PT ;  /* 0x000000111000a20c */ /* 0x000fe20003f66070 */
[----:B------:R-:W-:Y:S01]  /*05c0*/  IMAD.MOV.U32 R17, RZ, RZ, 0x1ca00000 ;  /* 0x1ca00000ff117424 */ /* 0x000fe200078e00ff */
[----:B------:R-:W-:-:S04]  /*05d0*/  @!P0 LOP3.LUT R25, R3, 0x7ff00000, RZ, 0xc0, !PT ;  /* 0x7ff0000003198812 */ /* 0x000fc800078ec0ff */
[----:B------:R-:W-:-:S04]  /*05e0*/  @!P2 SEL R21, R17, 0x63400000, !P3 ;  /* 0x634000001115a807 */ /* 0x000fc80005800000 */
[----:B------:R-:W-:-:S04]  /*05f0*/  @!P2 LOP3.LUT R22, R21, 0x80000000, R11, 0xf8, !PT ;  /* 0x800000001516a812 */ /* 0x000fc800078ef80b */
[----:B------:R-:W-:Y:S01]  /*0600*/  @!P2 LOP3.LUT R23, R22, 0x100000, RZ, 0xfc, !PT ;  /* 0x001000001617a812 */ /* 0x000fe200078efcff */
[----:B0-----:R-:W-:Y:S01]  /*0610*/  DFMA R12, R18, -R2, 1 ;  /* 0x3ff00000120c742b */ /* 0x001fe20000000802 */
[----:B------:R-:W-:-:S07]  /*0620*/  @!P2 IMAD.MOV.U32 R22, RZ, RZ, RZ ;  /* 0x000000ffff16a224 */ /* 0x000fce00078e00ff */
[----:B------:R-:W-:-:S08]  /*0630*/  DFMA R12, R12, R12, R12 ;  /* 0x0000000c0c0c722b */ /* 0x000fd0000000000c */
[----:B------:R-:W-:Y:S01]  /*0640*/  DFMA R18, R18, R12, R18 ;  /* 0x0000000c1212722b */ /* 0x000fe20000000012 */
[----:B------:R-:W-:Y:S01]  /*0650*/  SEL R13, R17, 0x63400000, !P1 ;  /* 0x63400000110d7807 */ /* 0x000fe20004800000 */
[----:B------:R-:W-:-:S03]  /*0660*/  IMAD.MOV.U32 R12, RZ, RZ, R10 ;  /* 0x000000ffff0c7224 */ /* 0x000fc600078e000a */
[----:B------:R-:W-:-:S03]  /*0670*/  LOP3.LUT R13, R13, 0x800fffff, R11, 0xf8, !PT ;  /* 0x800fffff0d0d7812 */ /* 0x000fc600078ef80b */
[----:B------:R-:W-:-:S03]  /*0680*/  DFMA R20, R18, -R2, 1 ;  /* 0x3ff000001214742b */ /* 0x000fc60000000802 */
[----:B------:R-:W-:-:S05]  /*0690*/  @!P2 DFMA R12, R12, 2, -R22 ;  /* 0x400000000c0ca82b */ /* 0x000fca0000000816 */
[----:B------:R-:W-:-:S05]  /*06a0*/  DFMA R20, R18, R20, R18 ;  /* 0x000000141214722b */ /* 0x000fca0000000012 */
[----:B------:R-:W-:-:S03]  /*06b0*/  @!P2 LOP3.LUT R24, R13, 0x7ff00000, RZ, 0xc0, !PT ;  /* 0x7ff000000d18a812 */ /* 0x000fc600078ec0ff */
[----:B------:R-:W-:Y:S02]  /*06c0*/  DMUL R18, R20, R12 ;  /* 0x0000000c14127228 */ /* 0x000fe40000000000 */
[----:B------:R-:W-:-:S05]  /*06d0*/  VIADD R26, R24, 0xffffffff ;  /* 0xffffffff181a7836 */ /* 0x000fca0000000000 */
[----:B------:R-:W-:Y:S01]  /*06e0*/  ISETP.GT.U32.AND P0, PT, R26, 0x7feffffe, PT ;  /* 0x7feffffe1a00780c */ /* 0x000fe20003f04070 */
[----:B------:R-:W-:Y:S01]  /*06f0*/  VIADD R26, R25, 0xffffffff ;  /* 0xffffffff191a7836 */ /* 0x000fe20000000000 */
[----:B------:R-:W-:-:S04]  /*0700*/  DFMA R22, R18, -R2, R12 ;  /* 0x800000021216722b */ /* 0x000fc8000000000c */
[----:B------:R-:W-:-:S04]  /*0710*/  ISETP.GT.U32.OR P0, PT, R26, 0x7feffffe, P0 ;  /* 0x7feffffe1a00780c */ /* 0x000fc80000704470 */
[----:B------:R-:W-:-:S09]  /*0720*/  DFMA R22, R20, R22, R18 ;  /* 0x000000161416722b */ /* 0x000fd20000000012 */
[----:B------:R-:W-:Y:S05]  /*0730*/  @P0 BRA `(.L_x_16) ;  /* 0x00000000006c0947 */ /* 0x000fea0003800000 */
        /* <DEDUP_REMOVED lines=17> */
[----:B------:R-:W-:Y:S01]  /*0850*/  IMAD.MOV R3, RZ, RZ, -R10 ;  /* 0x000000ffff037224 */ /* 0x000fe200078e0a0a */
[----:B------:R-:W-:Y:S01]  /*0860*/  DMUL.RP R18, R22, R18 ;  /* 0x0000001216127228 */ /* 0x000fe20000008000 */
[----:B------:R-:W-:-:S06]  /*0870*/  IMAD.MOV.U32 R2, RZ, RZ, RZ ;  /* 0x000000ffff027224 */ /* 0x000fcc00078e00ff */
[----:B------:R-:W-:-:S03]  /*0880*/  DFMA R2, R16, -R2, R22 ;  /* 0x800000021002722b */ /* 0x000fc60000000016 */
[----:B------:R-:W-:-:S03]  /*0890*/  LOP3.LUT R9, R19, R9, RZ, 0x3c, !PT ;  /* 0x0000000913097212 */ /* 0x000fc600078e3cff */
[----:B------:R-:W-:-:S04]  /*08a0*/  IADD3 R2, PT, PT, -R10, -0x43300000, RZ ;  /* 0xbcd000000a027810 */ /* 0x000fc80007ffe1ff */
[----:B------:R-:W-:-:S04]  /*08b0*/  FSETP.NEU.AND P0, PT, |R3|, R2, PT ;  /* 0x000000020300720b */ /* 0x000fc80003f0d200 */
[----:B------:R-:W-:Y:S02]  /*08c0*/  FSEL R16, R18, R16, !P0 ;  /* 0x0000001012107208 */ /* 0x000fe40004000000 */
[----:B------:R-:W-:Y:S01]  /*08d0*/  FSEL R17, R9, R17, !P0 ;  /* 0x0000001109117208 */ /* 0x000fe20004000000 */
[----:B------:R-:W-:Y:S06]  /*08e0*/  BRA `(.L_x_17) ;  /* 0x0000000000547947 */ /* 0x000fec0003800000 */
.L_x_16:
        /* <DEDUP_REMOVED lines=16> */
.L_x_19:
[----:B------:R-:W-:Y:S01]  /*09f0*/  LOP3.LUT R17, R9, 0x80000, RZ, 0xfc, !PT ;  /* 0x0008000009117812 */ /* 0x000fe200078efcff */
[----:B------:R-:W-:Y:S01]  /*0a00*/  IMAD.MOV.U32 R16, RZ, RZ, R8 ;  /* 0x000000ffff107224 */ /* 0x000fe200078e0008 */
[----:B------:R-:W-:Y:S06]  /*0a10*/  BRA `(.L_x_17) ;  /* 0x0000000000087947 */ /* 0x000fec0003800000 */
.L_x_18:
[----:B------:R-:W-:Y:S01]  /*0a20*/  LOP3.LUT R17, R11, 0x80000, RZ, 0xfc, !PT ;  /* 0x000800000b117812 */ /* 0x000fe200078efcff */
[----:B------:R-:W-:-:S07]  /*0a30*/  IMAD.MOV.U32 R16, RZ, RZ, R10 ;  /* 0x000000ffff107224 */ /* 0x000fce00078e000a */
.L_x_17:
[----:B------:R-:W-:Y:S05]  /*0a40*/  BSYNC.RECONVERGENT B1 ;  /* 0x0000000000017941 */ /* 0x000fea0003800200 */
.L_x_15:
[----:B------:R-:W-:Y:S02]  /*0a50*/  IMAD.MOV.U32 R2, RZ, RZ, R0 ;  /* 0x000000ffff027224 */ /* 0x000fe400078e0000 */
[----:B------:R-:W-:-:S04]  /*0a60*/  IMAD.MOV.U32 R3, RZ, RZ, 0x0 ;  /* 0x00000000ff037424 */ /* 0x000fc800078e00ff */
[----:B------:R-:W-:Y:S05]  /*0a70*/  RET.REL.NODEC R2 `(_Z16nodiag_normalizePdS_ii) ;  /* 0xfffffff402607950 */ /* 0x000fea0003c3ffff */
.L_x_20:
        /* <DEDUP_REMOVED lines=16> */
.L_x_42:


//--------------------- .text._Z9matrixMulPdS_S_iii --------------------------
	.section	.text._Z9matrixMulPdS_S_iii,"ax",@progbits
	.align	128
        .global         _Z9matrixMulPdS_S_iii
        .type           _Z9matrixMulPdS_S_iii,@function
        .size           _Z9matrixMulPdS_S_iii,(.L_x_50 - _Z9matrixMulPdS_S_iii)
        .other          _Z9matrixMulPdS_S_iii,@"STO_CUDA_ENTRY STV_DEFAULT"
_Z9matrixMulPdS_S_iii:
.text._Z9matrixMulPdS_S_iii:
[----:B------:R-:W-:Y:S01]  /*0000*/  LDC R1, c[0x0][0x37c] ;  /* 0x0000df00ff017b82 */ /* 0x000fe20000000800 */
[----:B------:R-:W0:Y:S07]  /*0010*/  S2R R0, SR_TID.Y ;  /* 0x0000000000007919 */ /* 0x000e2e0000002200 */
[----:B------:R-:W1:Y:S01]  /*0020*/  LDC R6, c[0x0][0x360] ;  /* 0x0000d800ff067b82 */ /* 0x000e620000000800 */
[----:B------:R-:W1:Y:S07]  /*0030*/  S2R R7, SR_TID.X ;  /* 0x0000000000077919 */ /* 0x000e6e0000002100 */
[----:B------:R-:W0:Y:S08]  /*0040*/  S2UR UR5, SR_CTAID.Y ;  /* 0x00000000000579c3 */ /* 0x000e300000002600 */
[----:B------:R-:W0:Y:S08]  /*0050*/  LDC R3, c[0x0][0x364] ;  /* 0x0000d900ff037b82 */ /* 0x000e300000000800 */
[----:B------:R-:W1:Y:S08]  /*0060*/  S2UR UR4, SR_CTAID.X ;  /* 0x00000000000479c3 */ /* 0x000e700000002500 */
[----:B------:R-:W2:Y:S01]  /*0070*/  LDC.64 R4, c[0x0][0x398] ;  /* 0x0000e600ff047b82 */ /* 0x000ea20000000a00 */
[----:B0-----:R-:W-:-:S02]  /*0080*/  IMAD R3, R3, UR5, R0 ;  /* 0x0000000503037c24 */ /* 0x001fc4000f8e0200 */
[----:B-1----:R-:W-:-:S03]  /*0090*/  IMAD R6, R6, UR4, R7 ;  /* 0x0000000406067c24 */ /* 0x002fc6000f8e0207 */
[----:B--2---:R-:W-:-:S04]  /*00a0*/  ISETP.GE.AND P0, PT, R3, R4, PT ;  /* 0x000000040300720c */ /* 0x004fc80003f06270 */
[----:B------:R-:W-:-:S13]  /*00b0*/  ISETP.GE.OR P0, PT, R6, R5, P0 ;  /* 0x000000050600720c */ /* 0x000fda0000706670 */
[----:B------:R-:W-:Y:S05]  /*00c0*/  @P0 EXIT ;  /* 0x000000000000094d */ /* 0x000fea0003800000 */
[----:B------:R-:W0:Y:S01]  /*00d0*/  LDC R0, c[0x0][0x3a0] ;  /* 0x0000e800ff007b82 */ /* 0x000e220000000800 */
[----:B------:R-:W1:Y:S01]  /*00e0*/  LDCU.64 UR6, c[0x0][0x358] ;  /* 0x00006b00ff0677ac */ /* 0x000e620008000a00 */
[----:B------:R-:W-:-:S06]  /*00f0*/  IMAD R5, R6, R4, R3 ;  /* 0x0000000406057224 */ /* 0x000fcc00078e0203 */
[----:B------:R-:W2:Y:S01]  /*0100*/  LDC.64 R10, c[0x0][0x390] ;  /* 0x0000e400ff0a7b82 */ /* 0x000ea20000000a00 */
[----:B0-----:R-:W-:Y:S01]  /*0110*/  ISETP.GE.AND P0, PT, R0, 0x1, PT ;  /* 0x000000010000780c */ /* 0x001fe20003f06270 */
[----:B--2---:R-:W-:-:S05]  /*0120*/  IMAD.WIDE R10, R5, 0x8, R10 ;  /* 0x00000008050a7825 */ /* 0x004fca00078e020a */
[----:B-1----:R0:W-:Y:S07]  /*0130*/  STG.E.64 desc[UR6][R10.64], RZ ;  /* 0x000000ff0a007986 */ /* 0x0021ee000c101b06 */
[----:B------:R-:W-:Y:S05]  /*0140*/  @!P0 EXIT ;  /* 0x000000000000894d */ /* 0x000fea0003800000 */
[----:B------:R-:W-:Y:S01]  /*0150*/  ISETP.GE.U32.AND P1, PT, R0, 0x8, PT ;  /* 0x000000080000780c */ /* 0x000fe20003f26070 */
[----:B------:R-:W-:Y:S01]  /*0160*/  IMAD R5, R6, R0, RZ ;  /* 0x0000000006057224 */ /* 0x000fe200078e02ff */
[----:B------:R-:W-:Y:S01]  /*0170*/  LOP3.LUT R2, R0, 0x7, RZ, 0xc0, !PT ;  /* 0x0000000700027812 */ /* 0x000fe200078ec0ff */
[----:B------:R-:W-:Y:S01]  /*0180*/  HFMA2 R6, -RZ, RZ, 0, 0 ;  /* 0x00000000ff067431 */ /* 0x000fe200000001ff */
[----:B------:R-:W-:Y:S02]  /*0190*/  CS2R R16, SRZ ;  /* 0x0000000000107805 */ /* 0x000fe4000001ff00 */
[----:B------:R-:W-:-:S07]  /*01a0*/  ISETP.NE.AND P0, PT, R2, RZ, PT ;  /* 0x000000ff0200720c */ /* 0x000fce0003f05270 */
[----:B------:R-:W-:Y:S06]  /*01b0*/  @!P1 BRA `(.L_x_21) ;  /* 0x0000000000e49947 */ /* 0x000fec0003800000 */
[----:B------:R-:W1:Y:S01]  /*01c0*/  LDCU.64 UR4, c[0x0][0x380] ;  /* 0x00007000ff0477ac */ /* 0x000e620008000a00 */
[----:B------:R-:W-:Y:S02]  /*01d0*/  LOP3.LUT R6, R0, 0x7ffffff8, RZ, 0xc0, !PT ;  /* 0x7ffffff800067812 */ /* 0x000fe400078ec0ff */
[----:B------:R-:W-:Y:S02]  /*01e0*/  CS2R R16, SRZ ;  /* 0x0000000000107805 */ /* 0x000fe4000001ff00 */
[----:B------:R-:W-:Y:S02]  /*01f0*/  MOV R8, R5 ;  /* 0x0000000500087202 */ /* 0x000fe40000000f00 */
[----:B------:R-:W-:Y:S02]  /*0200*/  MOV R9, R3 ;  /* 0x0000000300097202 */ /* 0x000fe40000000f00 */
[----:B------:R-:W-:Y:S01]  /*0210*/  IADD3 R7, PT, PT, -R6, RZ, RZ ;  /* 0x000000ff06077210 */ /* 0x000fe20007ffe1ff */
[----:B-1----:R-:W-:-:S04]  /*0220*/  UIADD3 UR4, UP0, UPT, UR4, 0x20, URZ ;  /* 0x0000002004047890 */ /* 0x002fc8000ff1e0ff */
[----:B------:R-:W-:-:S12]  /*0230*/  UIADD3.X UR5, UPT, UPT, URZ, UR5, URZ, UP0, !UPT ;  /* 0x00000005ff057290 */ /* 0x000fd800087fe4ff */
.L_x_22:
[----:B------:R-:W1:Y:S01]  /*0240*/  LDC.64 R20, c[0x0][0x388] ;  /* 0x0000e200ff147b82 */ /* 0x000e620000000a00 */
[----:B------:R-:W-:Y:S02]  /*0250*/  MOV R12, UR4 ;  /* 0x00000004000c7c02 */ /* 0x000fe40008000f00 */
[----:B------:R-:W-:-:S03]  /*0260*/  MOV R13, UR5 ;  /* 0x00000005000d7c02 */ /* 0x000fc60008000f00 */
[----:B------:R-:W-:-:S05]  /*0270*/  IMAD.WIDE R12, R8, 0x8, R12 ;  /* 0x00000008080c7825 */ /* 0x000fca00078e020c */
[----:B------:R-:W2:Y:S01]  /*0280*/  LDG.E.64 R14, desc[UR6][R12.64+-0x20] ;  /* 0xffffe0060c0e7981 */ /* 0x000ea2000c1e1b00 */
[----:B-1----:R-:W-:-:S05]  /*0290*/  IMAD.WIDE R20, R9, 0x8, R20 ;  /* 0x0000000809147825 */ /* 0x002fca00078e0214 */
[----:B---3--:R-:W2:Y:S01]  /*02a0*/  LDG.E.64 R22, desc[UR6][R20.64] ;  /* 0x0000000614167981 */ /* 0x008ea2000c1e1b00 */
[----:B------:R-:W-:Y:S01]  /*02b0*/  IMAD.WIDE R24, R4, 0x8, R20 ;  /* 0x0000000804187825 */ /* 0x000fe200078e0214 */
[----:B--2---:R-:W-:-:S07]  /*02c0*/  DFMA R22, R22, R14, R16 ;  /* 0x0000000e1616722b */ /* 0x004fce0000000010 */
[----:B------:R1:W-:Y:S04]  /*02d0*/  STG.E.64 desc[UR6][R10.64], R22 ;  /* 0x000000160a007986 */ /* 0x0003e8000c101b06 */
[----:B------:R-:W2:Y:S04]  /*02e0*/  LDG.E.64 R16, desc[UR6][R24.64] ;  /* 0x0000000618107981 */ /* 0x000ea8000c1e1b00 */
[----:B------:R-:W2:Y:S01]  /*02f0*/  LDG.E.64 R14, desc[UR6][R12.64+-0x18] ;  /* 0xffffe8060c0e7981 */ /* 0x000ea2000c1e1b00 */
[----:B------:R-:W-:Y:S01]  /*0300*/  IMAD.WIDE R26, R4, 0x8, R24 ;  /* 0x00000008041a7825 */ /* 0x000fe200078e0218 */
[----:B--2---:R-:W-:-:S07]  /*0310*/  DFMA R16, R16, R14, R22 ;  /* 0x0000000e1010722b */ /* 0x004fce0000000016 */
[----:B------:R2:W-:Y:S04]  /*0320*/  STG.E.64 desc[UR6][R10.64], R16 ;  /* 0x000000100a007986 */ /* 0x0005e8000c101b06 */
[----:B------:R-:W3:Y:S04]  /*0330*/  LDG.E.64 R18, desc[UR6][R26.64] ;  /* 0x000000061a127981 */ /* 0x000ee8000c1e1b00 */
[----:B------:R-:W3:Y:S01]  /*0340*/  LDG.E.64 R14, desc[UR6][R12.64+-0x10] ;  /* 0xfffff0060c0e7981 */ /* 0x000ee2000c1e1b00 */
[----:B------:R-:W-:Y:S01]  /*0350*/  IMAD.WIDE R20, R4, 0x8, R26 ;  /* 0x0000000804147825 */ /* 0x000fe200078e021a */
[----:B---3--:R-:W-:-:S07]  /*0360*/  DFMA R18, R18, R14, R16 ;  /* 0x0000000e1212722b */ /* 0x008fce0000000010 */
[----:B------:R3:W-:Y:S04]  /*0370*/  STG.E.64 desc[UR6][R10.64], R18 ;  /* 0x000000120a007986 */ /* 0x0007e8000c101b06 */
[----:B-1----:R-:W4:Y:S04]  /*0380*/  LDG.E.64 R22, desc[UR6][R20.64] ;  /* 0x0000000614167981 */ /* 0x002f28000c1e1b00 */
[----:B------:R-:W4:Y:S01]  /*0390*/  LDG.E.64 R14, desc[UR6][R12.64+-0x8] ;  /* 0xfffff8060c0e7981 */ /* 0x000f22000c1e1b00 */
[----:B------:R-:W-:Y:S01]  /*03a0*/  IMAD.WIDE R24, R4, 0x8, R20 ;  /* 0x0000000804187825 */ /* 0x000fe200078e0214 */
[----:B----4-:R-:W-:-:S07]  /*03b0*/  DFMA R22, R22, R14, R18 ;  /* 0x0000000e1616722b */ /* 0x010fce0000000012 */
[----:B------:R1:W-:Y:S04]  /*03c0*/  STG.E.64 desc[UR6][R10.64], R22 ;  /* 0x000000160a007986 */ /* 0x0003e8000c101b06 */
[----:B--2---:R-:W2:Y:S04]  /*03d0*/  LDG.E.64 R16, desc[UR6][R24.64] ;  /* 0x0000000618107981 */ /* 0x004ea8000c1e1b00 */
[----:B------:R-:W2:Y:S02]  /*03e0*/  LDG.E.64 R14, desc[UR6][R12.64] ;  /* 0x000000060c0e7981 */ /* 0x000ea4000c1e1b00 */
[----:B--2---:R-:W-:Y:S01]  /*03f0*/  DFMA R16, R16, R14, R22 ;  /* 0x0000000e1010722b */ /* 0x004fe20000000016 */
[----:B------:R-:W-:-:S06]  /*0400*/  IMAD.WIDE R14, R4, 0x8, R24 ;  /* 0x00000008040e7825 */ /* 0x000fcc00078e0218 */
[----:B------:R2:W-:Y:S04]  /*0410*/  STG.E.64 desc[UR6][R10.64], R16 ;  /* 0x000000100a007986 */ /* 0x0005e8000c101b06 */
[----:B---3--:R-:W3:Y:S04]  /*0420*/  LDG.E.64 R18, desc[UR6][R14.64] ;  /* 0x000000060e127981 */ /* 0x008ee8000c1e1b00 */
[----:B------:R-:W3:Y:S02]  /*0430*/  LDG.E.64 R20, desc[UR6][R12.64+0x8] ;  /* 0x000008060c147981 */ /* 0x000ee4000c1e1b00 */
[----:B---3--:R-:W-:Y:S01]  /*0440*/  DFMA R18, R18, R20, R16 ;  /* 0x000000141212722b */ /* 0x008fe20000000010 */
[----:B------:R-:W-:-:S06]  /*0450*/  IMAD.WIDE R20, R4, 0x8, R14 ;  /* 0x0000000804147825 */ /* 0x000fcc00078e020e */
[----:B------:R3:W-:Y:S04]  /*0460*/  STG.E.64 desc[UR6][R10.64], R18 ;  /* 0x000000120a007986 */ /* 0x0007e8000c101b06 */
[----:B-1----:R-:W4:Y:S04]  /*0470*/  LDG.E.64 R22, desc[UR6][R20.64] ;  /* 0x0000000614167981 */ /* 0x002f28000c1e1b00 */
[----:B------:R-:W4:Y:S01]  /*0480*/  LDG.E.64 R24, desc[UR6][R12.64+0x10] ;  /* 0x000010060c187981 */ /* 0x000f22000c1e1b00 */
[----:B------:R-:W-:Y:S01]  /*0490*/  IADD3 R7, PT, PT, R7, 0x8, RZ ;  /* 0x0000000807077810 */ /* 0x000fe20007ffe0ff */
[----:B----4-:R-:W-:Y:S01]  /*04a0*/  DFMA R22, R22, R24, R18 ;  /* 0x000000181616722b */ /* 0x010fe20000000012 */
[----:B------:R-:W-:-:S06]  /*04b0*/  IMAD.WIDE R24, R4, 0x8, R20 ;  /* 0x0000000804187825 */ /* 0x000fcc00078e0214 */
[----:B------:R3:W-:Y:S04]  /*04c0*/  STG.E.64 desc[UR6][R10.64], R22 ;  /* 0x000000160a007986 */ /* 0x0007e8000c101b06 */
[----:B------:R-:W4:Y:S04]  /*04d0*/  LDG.E.64 R24, desc[UR6][R24.64] ;  /* 0x0000000618187981 */ /* 0x000f28000c1e1b00 */
[----:B--2---:R-:W4:Y:S01]  /*04e0*/  LDG.E.64 R16, desc[UR6][R12.64+0x18] ;  /* 0x000018060c107981 */ /* 0x004f22000c1e1b00 */
[----:B------:R-:W-:Y:S02]  /*04f0*/  ISETP.NE.AND P1, PT, R7, RZ, PT ;  /* 0x000000ff0700720c */ /* 0x000fe40003f25270 */
[----:B------:R-:W-:-:S02]  /*0500*/  LEA R9, R4, R9, 0x3 ;  /* 0x0000000904097211 */ /* 0x000fc400078e18ff */
[----:B------:R-:W-:Y:S01]  /*0510*/  IADD3 R8, PT, PT, R8, 0x8, RZ ;  /* 0x0000000808087810 */ /* 0x000fe20007ffe0ff */
[----:B----4-:R-:W-:-:S07]  /*0520*/  DFMA R16, R24, R16, R22 ;  /* 0x000000101810722b */ /* 0x010fce0000000016 */
[----:B------:R3:W-:Y:S01]  /*0530*/  STG.E.64 desc[UR6][R10.64], R16 ;  /* 0x000000100a007986 */ /* 0x0007e2000c101b06 */
[----:B------:R-:W-:Y:S05]  /*0540*/  @P1 BRA `(.L_x_22) ;  /* 0xfffffffc003c1947 */ /* 0x000fea000383ffff */
.L_x_21:
[----:B------:R-:W-:Y:S05]  /*0550*/  @!P0 EXIT ;  /* 0x000000000000894d */ /* 0x000fea0003800000 */
[----:B------:R-:W-:Y:S02]  /*0560*/  ISETP.GE.U32.AND P0, PT, R2, 0x4, PT ;  /* 0x000000040200780c */ /* 0x000fe40003f06070 */
[----:B------:R-:W-:-:S04]  /*0570*/  LOP3.LUT R7, R0, 0x3, RZ, 0xc0, !PT ;  /* 0x0000000300077812 */ /* 0x000fc800078ec0ff */
[----:B------:R-:W-:-:S07]  /*0580*/  ISETP.NE.AND P1, PT, R7, RZ, PT ;  /* 0x000000ff0700720c */ /* 0x000fce0003f25270 */
[----:B------:R-:W-:Y:S06]  /*0590*/  @!P0 BRA `(.L_x_23) ;  /* 0x0000000000688947 */ /* 0x000fec0003800000 */
[----:B------:R-:W1:Y:S01]  /*05a0*/  LDC.64 R12, c[0x0][0x388] ;  /* 0x0000e200ff0c7b82 */ /* 0x000e620000000a00 */
[----:B---3--:R-:W-:Y:S01]  /*05b0*/  IADD3 R19, PT, PT, R5, R6, RZ ;  /* 0x0000000605137210 */ /* 0x008fe20007ffe0ff */
[----:B------:R-:W-:-:S06]  /*05c0*/  IMAD R15, R6, R4, R3 ;  /* 0x00000004060f7224 */ /* 0x000fcc00078e0203 */
[----:B------:R-:W2:Y:S01]  /*05d0*/  LDC.64 R8, c[0x0][0x380] ;  /* 0x0000e000ff087b82 */ /* 0x000ea20000000a00 */
[----:B-1----:R-:W-:-:S05]  /*05e0*/  IMAD.WIDE R12, R15, 0x8, R12 ;  /* 0x000000080f0c7825 */ /* 0x002fca00078e020c */
[----:B------:R-:W3:Y:S01]  /*05f0*/  LDG.E.64 R14, desc[UR6][R12.64] ;  /* 0x000000060c0e7981 */ /* 0x000ee2000c1e1b00 */
[----:B--2---:R-:W-:-:S05]  /*0600*/  IMAD.WIDE R8, R19, 0x8, R8 ;  /* 0x0000000813087825 */ /* 0x004fca00078e0208 */
[----:B------:R-:W3:Y:S02]  /*0610*/  LDG.E.64 R18, desc[UR6][R8.64] ;  /* 0x0000000608127981 */ /* 0x000ee4000c1e1b00 */
[----:B---3--:R-:W-:Y:S01]  /*0620*/  DFMA R14, R14, R18, R16 ;  /* 0x000000120e0e722b */ /* 0x008fe20000000010 */
[----:B------:R-:W-:-:S06]  /*0630*/  IMAD.WIDE R16, R4, 0x8, R12 ;  /* 0x0000000804107825 */ /* 0x000fcc00078e020c */
[----:B------:R1:W-:Y:S04]  /*0640*/  STG.E.64 desc[UR6][R10.64], R14 ;  /* 0x0000000e0a007986 */ /* 0x0003e8000c101b06 */
[----:B------:R-:W2:Y:S04]  /*0650*/  LDG.E.64 R18, desc[UR6][R16.64] ;  /* 0x0000000610127981 */ /* 0x000ea8000c1e1b00 */
[----:B------:R-:W2:Y:S02]  /*0660*/  LDG.E.64 R20, desc[UR6][R8.64+0x8] ;  /* 0x0000080608147981 */ /* 0x000ea4000c1e1b00 */
[----:B--2---:R-:W-:Y:S01]  /*0670*/  DFMA R18, R18, R20, R14 ;  /* 0x000000141212722b */ /* 0x004fe2000000000e */
        /* <DEDUP_REMOVED lines=8> */
[----:B------:R-:W2:Y:S01]  /*0700*/  LDG.E.64 R16, desc[UR6][R8.64+0x18] ;  /* 0x0000180608107981 */ /* 0x000ea2000c1e1b00 */
[----:B------:R-:W-:Y:S01]  /*0710*/  IADD3 R6, PT, PT, R6, 0x4, RZ ;  /* 0x0000000406067810 */ /* 0x000fe20007ffe0ff */
[----:B--2---:R-:W-:-:S07]  /*0720*/  DFMA R16, R22, R16, R12 ;  /* 0x000000101610722b */ /* 0x004fce000000000c */
[----:B------:R1:W-:Y:S04]  /*0730*/  STG.E.64 desc[UR6][R10.64], R16 ;  /* 0x000000100a007986 */ /* 0x0003e8000c101b06 */
.L_x_23:
[----:B------:R-:W-:Y:S05]  /*0740*/  @!P1 EXIT ;  /* 0x000000000000994d */ /* 0x000fea0003800000 */
[----:B------:R-:W-:Y:S02]  /*0750*/  ISETP.NE.AND P0, PT, R7, 0x1, PT ;  /* 0x000000010700780c */ /* 0x000fe40003f05270 */
[----:B------:R-:W-:-:S04]  /*0760*/  LOP3.LUT R0, R0, 0x1, RZ, 0xc0, !PT ;  /* 0x0000000100007812 */ /* 0x000fc800078ec0ff */
[----:B------:R-:W-:-:S07]  /*0770*/  ISETP.NE.U32.AND P1, PT, R0, 0x1, PT ;  /* 0x000000010000780c */ /* 0x000fce0003f25070 */
[----:B------:R-:W-:Y:S06]  /*0780*/  @!P0 BRA `(.L_x_24) ;  /* 0x0000000000408947 */ /* 0x000fec0003800000 */
[----:B------:R-:W2:Y:S01]  /*0790*/  LDC.64 R8, c[0x0][0x388] ;  /* 0x0000e200ff087b82 */ /* 0x000ea20000000a00 */
[----:B-1-3--:R-:W-:Y:S01]  /*07a0*/  IADD3 R19, PT, PT, R5, R6, RZ ;  /* 0x0000000605137210 */ /* 0x00afe20007ffe0ff */
[----:B------:R-:W-:-:S06]  /*07b0*/  IMAD R15, R6, R4, R3 ;  /* 0x00000004060f7224 */ /* 0x000fcc00078e0203 */
[----:B------:R-:W1:Y:S01]  /*07c0*/  LDC.64 R12, c[0x0][0x380] ;  /* 0x0000e000ff0c7b82 */ /* 0x000e620000000a00 */
[----:B--2---:R-:W-:-:S05]  /*07d0*/  IMAD.WIDE R14, R15, 0x8, R8 ;  /* 0x000000080f0e7825 */ /* 0x004fca00078e0208 */
[----:B------:R-:W2:Y:S01]  /*07e0*/  LDG.E.64 R8, desc[UR6][R14.64] ;  /* 0x000000060e087981 */ /* 0x000ea2000c1e1b00 */
[----:B-1----:R-:W-:-:S05]  /*07f0*/  IMAD.WIDE R18, R19, 0x8, R12 ;  /* 0x0000000813127825 */ /* 0x002fca00078e020c */
[----:B------:R-:W2:Y:S01]  /*0800*/  LDG.E.64 R12, desc[UR6][R18.64] ;  /* 0x00000006120c7981 */ /* 0x000ea2000c1e1b00 */
[----:B------:R-:W-:Y:S01]  /*0810*/  IMAD.WIDE R20, R4, 0x8, R14 ;  /* 0x0000000804147825 */ /* 0x000fe200078e020e */
[----:B--2---:R-:W-:-:S07]  /*0820*/  DFMA R8, R8, R12, R16 ;  /* 0x0000000c0808722b */ /* 0x004fce0000000010 */
[----:B------:R2:W-:Y:S04]  /*0830*/  STG.E.64 desc[UR6][R10.64], R8 ;  /* 0x000000080a007986 */ /* 0x0005e8000c101b06 */
[----:B------:R-:W3:Y:S04]  /*0840*/  LDG.E.64 R16, desc[UR6][R20.64] ;  /* 0x0000000614107981 */ /* 0x000ee8000c1e1b00 */
[----:B------:R-:W3:Y:S01]  /*0850*/  LDG.E.64 R12, desc[UR6][R18.64+0x8] ;  /* 0x00000806120c7981 */ /* 0x000ee2000c1e1b00 */
[----:B------:R-:W-:Y:S01]  /*0860*/  IADD3 R6, PT, PT, R6, 0x2, RZ ;  /* 0x0000000206067810 */ /* 0x000fe20007ffe0ff */
[----:B---3--:R-:W-:-:S07]  /*0870*/  DFMA R16, R16, R12, R8 ;  /* 0x0000000c1010722b */ /* 0x008fce0000000008 */
[----:B------:R2:W-:Y:S04]  /*0880*/  STG.E.64 desc[UR6][R10.64], R16 ;  /* 0x000000100a007986 */ /* 0x0005e8000c101b06 */
.L_x_24:
[----:B------:R-:W-:Y:S05]  /*0890*/  @P1 EXIT ;  /* 0x000000000000194d */ /* 0x000fea0003800000 */
[----:B--2---:R-:W2:Y:S01]  /*08a0*/  LDC.64 R8, c[0x0][0x388] ;  /* 0x0000e200ff087b82 */ /* 0x004ea20000000a00 */
[----:B------:R-:W-:Y:S01]  /*08b0*/  IADD3 R5, PT, PT, R5, R6, RZ ;  /* 0x0000000605057210 */ /* 0x000fe20007ffe0ff */
[----:B------:R-:W-:-:S06]  /*08c0*/  IMAD R3, R6, R4, R3 ;  /* 0x0000000406037224 */ /* 0x000fcc00078e0203 */
[----:B-1----:R-:W1:Y:S01]  /*08d0*/  LDC.64 R12, c[0x0][0x380] ;  /* 0x0000e000ff0c7b82 */ /* 0x002e620000000a00 */
[----:B--2---:R-:W-:-:S06]  /*08e0*/  IMAD.WIDE R2, R3, 0x8, R8 ;  /* 0x0000000803027825 */ /* 0x004fcc00078e0208 */
[----:B------:R-:W3:Y:S01]  /*08f0*/  LDG.E.64 R2, desc[UR6][R2.64] ;  /* 0x0000000602027981 */ /* 0x000ee2000c1e1b00 */
[----:B-1----:R-:W-:-:S06]  /*0900*/  IMAD.WIDE R4, R5, 0x8, R12 ;  /* 0x0000000805047825 */ /* 0x002fcc00078e020c */
[----:B------:R-:W3:Y:S02]  /*0910*/  LDG.E.64 R4, desc[UR6][R4.64] ;  /* 0x0000000604047981 */ /* 0x000ee4000c1e1b00 */
[----:B---3--:R-:W-:-:S07]  /*0920*/  DFMA R16, R2, R4, R16 ;  /* 0x000000040210722b */ /* 0x008fce0000000010 */
[----:B------:R-:W-:Y:S01]  /*0930*/  STG.E.64 desc[UR6][R10.64], R16 ;  /* 0x000000100a007986 */ /* 0x000fe2000c101b06 */
[----:B------:R-:W-:Y:S05]  /*0940*/  EXIT ;  /* 0x000000000000794d */ /* 0x000fea0003800000 */
.L_x_25:
        /* <DEDUP_REMOVED lines=11> */
.L_x_50:


//--------------------- .text._Z11matrixTransPdS_ii --------------------------
	.section	.text._Z11matrixTransPdS_ii,"ax",@progbits
	.align	128
        .global         _Z11matrixTransPdS_ii
        .type           _Z11matrixTransPdS_ii,@function
        .size           _Z11matrixTransPdS_ii,(.L_x_51 - _Z11matrixTransPdS_ii)
        .other          _Z11matrixTransPdS_ii,@"STO_CUDA_ENTRY STV_DEFAULT"
_Z11matrixTransPdS_ii:
.text._Z11matrixTransPdS_ii:
[----:B------:R-:W-:Y:S01]  /*0000*/  LDC R1, c[0x0][0x37c] ;  /* 0x0000df00ff017b82 */ /* 0x000fe20000000800 */
[----:B------:R-:W0:Y:S07]  /*0010*/  S2R R3, SR_TID.Y ;  /* 0x0000000000037919 */ /* 0x000e2e0000002200 */
[----:B------:R-:W0:Y:S01]  /*0020*/  S2UR UR4, SR_CTAID.Y ;  /* 0x00000000000479c3 */ /* 0x000e220000002600 */
[----:B------:R-:W1:Y:S01]  /*0030*/  LDCU.64 UR6, c[0x0][0x390] ;  /* 0x00007200ff0677ac */ /* 0x000e620008000a00 */
[----:B------:R-:W2:Y:S06]  /*0040*/  S2R R2, SR_TID.X ;  /* 0x0000000000027919 */ /* 0x000eac0000002100 */
[----:B------:R-:W0:Y:S08]  /*0050*/  LDC R0, c[0x0][0x364] ;  /* 0x0000d900ff007b82 */ /* 0x000e300000000800 */
[----:B------:R-:W2:Y:S08]  /*0060*/  S2UR UR5, SR_CTAID.X ;  /* 0x00000000000579c3 */ /* 0x000eb00000002500 */
[----:B------:R-:W2:Y:S01]  /*0070*/  LDC R7, c[0x0][0x360] ;  /* 0x0000d800ff077b82 */ /* 0x000ea20000000800 */
[----:B0-----:R-:W-:-:S05]  /*0080*/  IMAD R0, R0, UR4, R3 ;  /* 0x0000000400007c24 */ /* 0x001fca000f8e0203 */
[----:B-1----:R-:W-:Y:S01]  /*0090*/  ISETP.GE.AND P0, PT, R0, UR7, PT ;  /* 0x0000000700007c0c */ /* 0x002fe2000bf06270 */
[----:B--2---:R-:W-:-:S05]  /*00a0*/  IMAD R7, R7, UR5, R2 ;  /* 0x0000000507077c24 */ /* 0x004fca000f8e0202 */
[----:B------:R-:W-:-:S13]  /*00b0*/  ISETP.GE.OR P0, PT, R7, UR6, P0 ;  /* 0x0000000607007c0c */ /* 0x000fda0008706670 */
[----:B------:R-:W-:Y:S05]  /*00c0*/  @P0 EXIT ;  /* 0x000000000000094d */ /* 0x000fea0003800000 */
[----:B------:R-:W0:Y:S01]  /*00d0*/  LDC.64 R2, c[0x0][0x380] ;  /* 0x0000e000ff027b82 */ /* 0x000e220000000a00 */
[----:B------:R-:W1:Y:S01]  /*00e0*/  LDCU.64 UR4, c[0x0][0x358] ;  /* 0x00006b00ff0477ac */ /* 0x000e620008000a00 */
[----:B------:R-:W-:-:S04]  /*00f0*/  IMAD R5, R7, UR7, R0 ;  /* 0x0000000707057c24 */ /* 0x000fc8000f8e0200 */
[----:B0-----:R-:W-:Y:S02]  /*0100*/  IMAD.WIDE R2, R5, 0x8, R2 ;  /* 0x0000000805027825 */ /* 0x001fe400078e0202 */
[----:B------:R-:W0:Y:S04]  /*0110*/  LDC.64 R4, c[0x0][0x388] ;  /* 0x0000e200ff047b82 */ /* 0x000e280000000a00 */
[----:B-1----:R-:W2:Y:S01]  /*0120*/  LDG.E.64 R2, desc[UR4][R2.64] ;  /* 0x0000000402027981 */ /* 0x002ea2000c1e1b00 */
[----:B------:R-:W-:-:S04]  /*0130*/  IMAD R7, R0, UR6, R7 ;  /* 0x0000000600077c24 */ /* 0x000fc8000f8e0207 */
[----:B0-----:R-:W-:-:S05]  /*0140*/  IMAD.WIDE R4, R7, 0x8, R4 ;  /* 0x0000000807047825 */ /* 0x001fca00078e0204 */
[----:B--2---:R-:W-:Y:S01]  /*0150*/  STG.E.64 desc[UR4][R4.64], R2 ;  /* 0x0000000204007986 */ /* 0x004fe2000c101b04 */
[----:B------:R-:W-:Y:S05]  /*0160*/  EXIT ;  /* 0x000000000000794d */ /* 0x000fea0003800000 */
.L_x_26:
        /* <DEDUP_REMOVED lines=9> */
.L_x_51:


//--------------------- .text._Z4NOVAPdS_Piid     --------------------------
	.section	.text._Z4NOVAPdS_Piid,"ax",@progbits
	.align	128
        .global         _Z4NOVAPdS_Piid
        .type           _Z4NOVAPdS_Piid,@function
        .size           _Z4NOVAPdS_Piid,(.L_x_44 - _Z4NOVAPdS_Piid)
        .other          _Z4NOVAPdS_Piid,@"STO_CUDA_ENTRY STV_DEFAULT"
_Z4NOVAPdS_Piid:
.text._Z4NOVAPdS_Piid:
[----:B------:R-:W-:Y:S01]  /*0000*/  LDC R1, c[0x0][0x37c] ;  /* 0x0000df00ff017b82 */ /* 0x000fe20000000800 */
[----:B------:R-:W0:Y:S07]  /*0010*/  S2R R5, SR_TID.X ;  /* 0x0000000000057919 */ /* 0x000e2e0000002100 */
[----:B------:R-:W0:Y:S01]  /*0020*/  S2UR UR6, SR_CTAID.X ;  /* 0x00000000000679c3 */ /* 0x000e220000002500 */
[----:B------:R-:W1:Y:S01]  /*0030*/  LDCU UR7, c[0x0][0x398] ;  /* 0x00007300ff0777ac */ /* 0x000e620008000800 */
[----:B------:R-:W2:Y:S06]  /*0040*/  LDCU.64 UR4, c[0x0][0x358] ;  /* 0x00006b00ff0477ac */ /* 0x000eac0008000a00 */
[----:B------:R-:W0:Y:S08]  /*0050*/  LDC R0, c[0x0][0x360] ;  /* 0x0000d800ff007b82 */ /* 0x000e300000000800 */
[----:B------:R-:W3:Y:S08]  /*0060*/  LDC.64 R2, c[0x0][0x388] ;  /* 0x0000e200ff027b82 */ /* 0x000ef00000000a00 */
[----:B------:R-:W4:Y:S01]  /*0070*/  LDC.64 R6, c[0x0][0x380] ;  /* 0x0000e000ff067b82 */ /* 0x000f220000000a00 */
[----:B0-----:R-:W-:-:S04]  /*0080*/  IMAD R0, R0, UR6, R5 ;  /* 0x0000000600007c24 */ /* 0x001fc8000f8e0205 */
[----:B-1----:R-:W-:Y:S01]  /*0090*/  IMAD R5, R0, UR7, R0 ;  /* 0x0000000700057c24 */ /* 0x002fe2000f8e0200 */
[----:B------:R-:W0:Y:S03]  /*00a0*/  LDCU.64 UR6, c[0x0][0x3a0] ;  /* 0x00007400ff0677ac */ /* 0x000e260008000a00 */
[----:B---3--:R-:W-:-:S06]  /*00b0*/  IMAD.WIDE R2, R5, 0x8, R2 ;  /* 0x0000000805027825 */ /* 0x008fcc00078e0202 */
[----:B--2---:R-:W0:Y:S01]  /*00c0*/  LDG.E.64 R2, desc[UR4][R2.64] ;  /* 0x0000000402027981 */ /* 0x004e22000c1e1b00 */
[----:B----4-:R-:W-:-:S06]  /*00d0*/  IMAD.WIDE R6, R0, 0x8, R6 ;  /* 0x0000000800067825 */ /* 0x010fcc00078e0206 */
[----:B------:R-:W5:Y:S01]  /*00e0*/  LDG.E.64 R6, desc[UR4][R6.64] ;  /* 0x0000000406067981 */ /* 0x000f62000c1e1b00 */
[----:B------:R-:W-:Y:S01]  /*00f0*/  IMAD.MOV.U32 R12, RZ, RZ, 0x0 ;  /* 0x00000000ff0c7424 */ /* 0x000fe200078e00ff */
[----:B------:R-:W-:Y:S01]  /*0100*/  BSSY.RECONVERGENT B0, `(.L_x_27) ;  /* 0x0000013000007945 */ /* 0x000fe20003800200 */
[----:B------:R-:W-:Y:S01]  /*0110*/  IMAD.MOV.U32 R13, RZ, RZ, 0x3fd80000 ;  /* 0x3fd80000ff0d7424 */ /* 0x000fe200078e00ff */
[----:B0-----:R-:W-:-:S06]  /*0120*/  DMUL R8, R2, UR6 ;  /* 0x0000000602087c28 */ /* 0x001fcc0008000000 */
[----:B------:R-:W0:Y:S04]  /*0130*/  MUFU.RSQ64H R11, R9 ;  /* 0x00000009000b7308 */ /* 0x000e280000001c00 */
[----:B------:R-:W-:-:S05]  /*0140*/  VIADD R10, R9, 0xfcb00000 ;  /* 0xfcb00000090a7836 */ /* 0x000fca0000000000 */
[----:B------:R-:W-:Y:S01]  /*0150*/  ISETP.GE.U32.AND P0, PT, R10, 0x7ca00000, PT ;  /* 0x7ca000000a00780c */ /* 0x000fe20003f06070 */
[----:B0-----:R-:W-:-:S08]  /*0160*/  DMUL R4, R10, R10 ;  /* 0x0000000a0a047228 */ /* 0x001fd00000000000 */
[----:B------:R-:W-:-:S08]  /*0170*/  DFMA R4, R8, -R4, 1 ;  /* 0x3ff000000804742b */ /* 0x000fd00000000804 */
[----:B------:R-:W-:Y:S02]  /*0180*/  DFMA R2, R4, R12, 0.5 ;  /* 0x3fe000000402742b */ /* 0x000fe4000000000c */
[----:B------:R-:W-:-:S08]  /*0190*/  DMUL R4, R10, R4 ;  /* 0x000000040a047228 */ /* 0x000fd00000000000 */
[----:B------:R-:W-:-:S08]  /*01a0*/  DFMA R12, R2, R4, R10 ;  /* 0x00000004020c722b */ /* 0x000fd0000000000a */
[----:B------:R-:W-:Y:S02]  /*01b0*/  DMUL R14, R8, R12 ;  /* 0x0000000c080e7228 */ /* 0x000fe40000000000 */
[----:B------:R-:W-:Y:S02]  /*01c0*/  VIADD R19, R13, 0xfff00000 ;  /* 0xfff000000d137836 */ /* 0x000fe40000000000 */
[----:B------:R-:W-:-:S04]  /*01d0*/  IMAD.MOV.U32 R18, RZ, RZ, R12 ;  /* 0x000000ffff127224 */ /* 0x000fc800078e000c */
[----:B------:R-:W-:-:S08]  /*01e0*/  DFMA R16, R14, -R14, R8 ;  /* 0x8000000e0e10722b */ /* 0x000fd00000000008 */
[----:B------:R-:W-:Y:S01]  /*01f0*/  DFMA R4, R16, R18, R14 ;  /* 0x000000121004722b */ /* 0x000fe2000000000e */
[----:B------:R-:W-:Y:S10]  /*0200*/  @!P0 BRA `(.L_x_28) ;  /* 0x0000000000088947 */ /* 0x000ff40003800000 */
[----:B------:R-:W-:-:S07]  /*0210*/  MOV R2, 0x230 ;  /* 0x0000023000027802 */ /* 0x000fce0000000f00 */
[----:B-----5:R-:W-:Y:S05]  /*0220*/  CALL.REL.NOINC `($__internal_3_$__cuda_sm20_dsqrt_rn_f64_mediumpath_v1) ;  /* 0x0000000c00dc7944 */ /* 0x020fea0003c00000 */
.L_x_28:
[----:B------:R-:W-:Y:S05]  /*0230*/  BSYNC.RECONVERGENT B0 ;  /* 0x0000000000007941 */ /* 0x000fea0003800200 */
.L_x_27:
[----:B------:R-:W0:Y:S01]  /*0240*/  MUFU.RCP64H R3, R5 ;  /* 0x0000000500037308 */ /* 0x000e220000001800 */
[----:B------:R-:W-:Y:S01]  /*0250*/  IMAD.MOV.U32 R2, RZ, RZ, 0x1 ;  /* 0x00000001ff027424 */ /* 0x000fe200078e00ff */
[----:B-----5:R-:W-:Y:S01]  /*0260*/  FSETP.GEU.AND P1, PT, |R7|, 6.5827683646048100446e-37, PT ;  /* 0x036000000700780b */ /* 0x020fe20003f2e200 */
[----:B------:R-:W-:Y:S04]  /*0270*/  BSSY.RECONVERGENT B0, `(.L_x_29) ;  /* 0x000000e000007945 */ /* 0x000fe80003800200 */
[----:B0-----:R-:W-:-:S08]  /*0280*/  DFMA R8, R2, -R4, 1 ;  /* 0x3ff000000208742b */ /* 0x001fd00000000804 */
[----:B------:R-:W-:-:S08]  /*0290*/  DFMA R8, R8, R8, R8 ;  /* 0x000000080808722b */ /* 0x000fd00000000008 */
[----:B------:R-:W-:-:S08]  /*02a0*/  DFMA R8, R2, R8, R2 ;  /* 0x000000080208722b */ /* 0x000fd00000000002 */
[----:B------:R-:W-:-:S08]  /*02b0*/  DFMA R2, R8, -R4, 1 ;  /* 0x3ff000000802742b */ /* 0x000fd00000000804 */
[----:B------:R-:W-:-:S08]  /*02c0*/  DFMA R2, R8, R2, R8 ;  /* 0x000000020802722b */ /* 0x000fd00000000008 */
[----:B------:R-:W-:-:S08]  /*02d0*/  DMUL R8, R6, R2 ;  /* 0x0000000206087228 */ /* 0x000fd00000000000 */
[----:B------:R-:W-:-:S08]  /*02e0*/  DFMA R10, R8, -R4, R6 ;  /* 0x80000004080a722b */ /* 0x000fd00000000006 */
[----:B------:R-:W-:-:S10]  /*02f0*/  DFMA R2, R2, R10, R8 ;  /* 0x0000000a0202722b */ /* 0x000fd40000000008 */
[----:B------:R-:W-:-:S05]  /*0300*/  FFMA R8, RZ, R5, R3 ;  /* 0x00000005ff087223 */ /* 0x000fca0000000003 */
[----:B------:R-:W-:-:S13]  /*0310*/  FSETP.GT.AND P0, PT, |R8|, 1.469367938527859385e-39, PT ;  /* 0x001000000800780b */ /* 0x000fda0003f04200 */
[----:B------:R-:W-:Y:S05]  /*0320*/  @P0 BRA P1, `(.L_x_30) ;  /* 0x0000000000080947 */ /* 0x000fea0000800000 */
[----:B------:R-:W-:-:S07]  /*0330*/  MOV R10, 0x350 ;  /* 0x00000350000a7802 */ /* 0x000fce0000000f00 */
[----:B------:R-:W-:Y:S05]  /*0340*/  CALL.REL.NOINC `($__internal_2_$__cuda_sm20_div_rn_f64_full) ;  /* 0x0000000800207944 */ /* 0x000fea0003c00000 */
.L_x_30:
[----:B------:R-:W-:Y:S05]  /*0350*/  BSYNC.RECONVERGENT B0 ;  /* 0x0000000000007941 */ /* 0x000fea0003800200 */
.L_x_29:
[----:B------:R-:W-:Y:S01]  /*0360*/  IMAD.MOV.U32 R4, RZ, RZ, -0x24b905a1 ;  /* 0xdb46fa5fff047424 */ /* 0x000fe200078e00ff */
[----:B------:R-:W-:Y:S01]  /*0370*/  UMOV UR6, 0xfba6f279 ;  /* 0xfba6f27900067882 */ /* 0x000fe20000000000 */
[----:B------:R-:W-:Y:S01]  /*0380*/  IMAD.MOV.U32 R5, RZ, RZ, 0x3d47088f ;  /* 0x3d47088fff057424 */ /* 0x000fe200078e00ff */
[----:B------:R-:W-:Y:S01]  /*0390*/  UMOV UR7, 0x3cf0679a ;  /* 0x3cf0679a00077882 */ /* 0x000fe20000000000 */
[----:B------:R-:W-:Y:S02]  /*03a0*/  IMAD.MOV.U32 R10, RZ, RZ, -0x7649667 ;  /* 0xf89b6999ff0a7424 */ /* 0x000fe400078e00ff */
[----:B------:R-:W-:Y:S02]  /*03b0*/  IMAD.MOV.U32 R11, RZ, RZ, 0x3e928a27 ;  /* 0x3e928a27ff0b7424 */ /* 0x000fe400078e00ff */
[----:B------:R-:W-:Y:S01]  /*03c0*/  DFMA R4, |R2|, -UR6, R4 ;  /* 0x8000000602047c2b */ /* 0x000fe20008000204 */
[----:B------:R-:W-:Y:S01]  /*03d0*/  UMOV UR6, 0xb976a9b2 ;  /* 0xb976a9b200067882 */ /* 0x000fe20000000000 */
[----:B------:R-:W-:-:S06]  /*03e0*/  UMOV UR7, 0x3d8df9f9 ;  /* 0x3d8df9f900077882 */ /* 0x000fcc0000000000 */
[----:B------:R-:W-:Y:S01]  /*03f0*/  DFMA R4, R4, |R2|, -UR6 ;  /* 0x8000000604047e2b */ /* 0x000fe20008000402 */
[----:B------:R-:W-:Y:S01]  /*0400*/  UMOV UR6, 0x590cc332 ;  /* 0x590cc33200067882 */ /* 0x000fe20000000000 */
[----:B------:R-:W-:-:S06]  /*0410*/  UMOV UR7, 0x3dc7f1f5 ;  /* 0x3dc7f1f500077882 */ /* 0x000fcc0000000000 */
[----:B------:R-:W-:Y:S01]  /*0420*/  DFMA R4, R4, |R2|, UR6 ;  /* 0x0000000604047e2b */ /* 0x000fe20008000402 */
        /* <DEDUP_REMOVED lines=62> */
[----:B------:R-:W-:-:S06]  /*0810*/  DFMA R8, R6, |R2|, |R2| ;  /* 0x400000020608722b */ /* 0x000fcc0000000402 */
[----:B------:R-:W0:Y:S02]  /*0820*/  F2F.F32.F64 R4, R8 ;  /* 0x0000000800047310 */ /* 0x000e240000301000 */
[----:B0-----:R-:W-:-:S06]  /*0830*/  FMUL R12, R4, -1.4426950216293334961 ;  /* 0xbfb8aa3b040c7820 */ /* 0x001fcc0000400000 */
[----:B------:R-:W0:Y:S08]  /*0840*/  FRND R12, R12 ;  /* 0x0000000c000c7307 */ /* 0x000e300000201000 */
[----:B0-----:R0:W1:Y:S08]  /*0850*/  F2F.F64.F32 R4, R12 ;  /* 0x0000000c00047310 */ /* 0x0010700000201800 */
[----:B0-----:R-:W0:Y:S01]  /*0860*/  MUFU.EX2 R12, R12 ;  /* 0x0000000c000c7308 */ /* 0x001e220000000800 */
[----:B-1----:R-:W-:Y:S01]  /*0870*/  DFMA R4, R4, -UR6, -R8 ;  /* 0x8000000604047c2b */ /* 0x002fe20008000808 */
[----:B------:R-:W-:Y:S01]  /*0880*/  UMOV UR6, 0xa4741b81 ;  /* 0xa4741b8100067882 */ /* 0x000fe20000000000 */
[----:B------:R-:W-:Y:S01]  /*0890*/  UMOV UR7, 0x3e5ae904 ;  /* 0x3e5ae90400077882 */ /* 0x000fe20000000000 */
[----:B------:R-:W-:-:S05]  /*08a0*/  DADD R8, -R8, |R2| ;  /* 0x0000000008087229 */ /* 0x000fca0000000502 */
[----:B------:R-:W-:Y:S01]  /*08b0*/  DFMA R10, R4, UR6, R10 ;  /* 0x00000006040a7c2b */ /* 0x000fe2000800000a */
[----:B------:R-:W-:Y:S01]  /*08c0*/  UMOV UR6, 0x15ff7e07 ;  /* 0x15ff7e0700067882 */ /* 0x000fe20000000000 */
[----:B------:R-:W-:Y:S01]  /*08d0*/  UMOV UR7, 0x3ec71de7 ;  /* 0x3ec71de700077882 */ /* 0x000fe20000000000 */
[----:B------:R-:W-:Y:S01]  /*08e0*/  DFMA R8, R6, |R2|, R8 ;  /* 0x400000020608722b */ /* 0x000fe20000000008 */
[----:B0-----:R-:W0:Y:S04]  /*08f0*/  F2F.F64.F32 R6, R12 ;  /* 0x0000000c00067310 */ /* 0x001e280000201800 */
[----:B------:R-:W-:Y:S01]  /*0900*/  DFMA R10, R4, R10, UR6 ;  /* 0x00000006040a7e2b */ /* 0x000fe2000800000a */
[----:B------:R-:W-:Y:S01]  /*0910*/  UMOV UR6, 0x6b0ac45a ;  /* 0x6b0ac45a00067882 */ /* 0x000fe20000000000 */
[----:B------:R-:W-:-:S06]  /*0920*/  UMOV UR7, 0x3efa019a ;  /* 0x3efa019a00077882 */ /* 0x000fcc0000000000 */
        /* <DEDUP_REMOVED lines=20> */
[----:B------:R-:W-:Y:S02]  /*0a70*/  UMOV UR7, 0x4017afb4 ;  /* 0x4017afb400077882 */ /* 0x000fe40000000000 */
[----:B------:R-:W-:-:S04]  /*0a80*/  DSETP.GE.AND P0, PT, |R2|, UR6, PT ;  /* 0x0000000602007e2a */ /* 0x000fc8000bf06200 */
[----:B------:R-:W-:-:S08]  /*0a90*/  DMUL R10, R4, R10 ;  /* 0x0000000a040a7228 */ /* 0x000fd00000000000 */
[----:B------:R-:W-:Y:S02]  /*0aa0*/  DFMA R8, R4, R10, -R8 ;  /* 0x0000000a0408722b */ /* 0x000fe40000000808 */
[----:B0-----:R-:W-:-:S06]  /*0ab0*/  DADD R10, -R6, 1 ;  /* 0x3ff00000060a7429 */ /* 0x001fcc0000000100 */
[----:B------:R-:W-:-:S08]  /*0ac0*/  DADD R8, R4, R8 ;  /* 0x0000000004087229 */ /* 0x000fd00000000008 */
[----:B------:R-:W-:-:S10]  /*0ad0*/  DFMA R8, -R8, R6, R10 ;  /* 0x000000060808722b */ /* 0x000fd4000000010a */
[----:B------:R-:W-:Y:S02]  /*0ae0*/  FSEL R2, R9, 1.875, !P0 ;  /* 0x3ff0000009027808 */ /* 0x000fe40004000000 */
[----:B------:R-:W-:Y:S02]  /*0af0*/  FSEL R8, R8, RZ, !P0 ;  /* 0x000000ff08087208 */ /* 0x000fe40004000000 */
[----:B------:R-:W-:-:S06]  /*0b00*/  LOP3.LUT R9, R2, 0x80000000, R3, 0xb8, !PT ;  /* 0x8000000002097812 */ /* 0x000fcc00078eb803 */
[----:B------:R-:W-:-:S08]  /*0b10*/  DADD R8, -R8, 1 ;  /* 0x3ff0000008087429 */ /* 0x000fd00000000100 */
[----:B------:R-:W-:-:S08]  /*0b20*/  DADD R8, R8, R8 ;  /* 0x0000000008087229 */ /* 0x000fd00000000008 */
[----:B------:R-:W-:-:S14]  /*0b30*/  DSETP.GEU.AND P0, PT, R8, 0.25, PT ;  /* 0x3fd000000800742a */ /* 0x000fdc0003f0e000 */
[----:B------:R-:W0:Y:S01]  /*0b40*/  @!P0 LDC.64 R2, c[0x0][0x390] ;  /* 0x0000e400ff028b82 */ /* 0x000e220000000a00 */
[----:B------:R-:W-:Y:S02]  /*0b50*/  @!P0 IMAD.MOV.U32 R5, RZ, RZ, 0x1 ;  /* 0x00000001ff058424 */ /* 0x000fe400078e00ff */
[----:B0-----:R-:W-:-:S05]  /*0b60*/  @!P0 IMAD.WIDE R2, R0, 0x4, R2 ;  /* 0x0000000400028825 */ /* 0x001fca00078e0202 */
[----:B------:R0:W-:Y:S01]  /*0b70*/  @!P0 STG.E desc[UR4][R2.64], R5 ;  /* 0x0000000502008986 */ /* 0x0001e2000c101904 */
[----:B------:R-:W-:Y:S05]  /*0b80*/  @!P0 EXIT ;  /* 0x000000000000894d */ /* 0x000fea0003800000 */
[----:B0-----:R-:W0:Y:S02]  /*0b90*/  LDC.64 R2, c[0x0][0x390] ;  /* 0x0000e400ff027b82 */ /* 0x001e240000000a00 */
[----:B0-----:R-:W-:-:S05]  /*0ba0*/  IMAD.WIDE R2, R0, 0x4, R2 ;  /* 0x0000000400027825 */ /* 0x001fca00078e0202 */
[----:B------:R-:W-:Y:S01]  /*0bb0*/  STG.E desc[UR4][R2.64], RZ ;  /* 0x000000ff02007986 */ /* 0x000fe2000c101904 */
[----:B------:R-:W-:Y:S05]  /*0bc0*/  EXIT ;  /* 0x000000000000794d */ /* 0x000fea0003800000 */
        .weak           $__internal_2_$__cuda_sm20_div_rn_f64_full
        .type           $__internal_2_$__cuda_sm20_div_rn_f64_full,@function
        .size           $__internal_2_$__cuda_sm20_div_rn_f64_full,($__internal_3_$__cuda_sm20_dsqrt_rn_f64_mediumpath_v1 - $__internal_2_$__cuda_sm20_div_rn_f64_full)
$__internal_2_$__cuda_sm20_div_rn_f64_full:
        /* <DEDUP_REMOVED lines=10> */
[----:B------:R-:W-:-:S03]  /*0c70*/  ISETP.GE.U32.AND P1, PT, R11, R14, PT ;  /* 0x0000000e0b00720c */ /* 0x000fc60003f26070 */
[----:B------:R-:W-:Y:S01]  /*0c80*/  @!P2 LOP3.LUT R12, R5, 0x7ff00000, RZ, 0xc0, !PT ;  /* 0x7ff00000050ca812 */ /* 0x000fe200078ec0ff */
[----:B------:R-:W-:Y:S01]  /*0c90*/  @!P2 IMAD.MOV.U32 R18, RZ, RZ, RZ ;  /* 0x000000ffff12a224 */ /* 0x000fe200078e00ff */
[----:B------:R-:W0:Y:S02]  /*0ca0*/  MUFU.RCP64H R17, R3 ;  /* 0x0000000300117308 */ /* 0x000e240000001800 */
[----:B------:R-:W-:Y:S01]  /*0cb0*/  @!P2 ISETP.GE.U32.AND P3, PT, R11, R12, PT ;  /* 0x0000000c0b00a20c */ /* 0x000fe20003f66070 */
[----:B------:R-:W-:-:S05]  /*0cc0*/  IMAD.MOV.U32 R12, RZ, RZ, 0x1ca00000 ;  /* 0x1ca00000ff0c7424 */ /* 0x000fca00078e00ff */
[----:B------:R-:W-:-:S04]  /*0cd0*/  @!P2 SEL R13, R12, 0x63400000, !P3 ;  /* 0x634000000c0da807 */ /* 0x000fc80005800000 */
[----:B------:R-:W-:-:S04]  /*0ce0*/  @!P2 LOP3.LUT R13, R13, 0x80000000, R7, 0xf8, !PT ;  /* 0x800000000d0da812 */ /* 0x000fc800078ef807 */
[----:B------:R-:W-:Y:S01]  /*0cf0*/  @!P2 LOP3.LUT R19, R13, 0x100000, RZ, 0xfc, !PT ;  /* 0x001000000d13a812 */ /* 0x000fe200078efcff */
[----:B0-----:R-:W-:-:S08]  /*0d00*/  DFMA R8, R16, -R2, 1 ;  /* 0x3ff000001008742b */ /* 0x001fd00000000802 */
[----:B------:R-:W-:-:S08]  /*0d10*/  DFMA R8, R8, R8, R8 ;  /* 0x000000080808722b */ /* 0x000fd00000000008 */
[----:B------:R-:W-:Y:S01]  /*0d20*/  DFMA R16, R16, R8, R16 ;  /* 0x000000081010722b */ /* 0x000fe20000000010 */
[----:B------:R-:W-:Y:S01]  /*0d30*/  SEL R9, R12, 0x63400000, !P1 ;  /* 0x634000000c097807 */ /* 0x000fe20004800000 */
[----:B------:R-:W-:-:S03]  /*0d40*/  IMAD.MOV.U32 R8, RZ, RZ, R6 ;  /* 0x000000ffff087224 */ /* 0x000fc600078e0006 */
[----:B------:R-:W-:-:S03]  /*0d50*/  LOP3.LUT R9, R9, 0x800fffff, R7, 0xf8, !PT ;  /* 0x800fffff09097812 */ /* 0x000fc600078ef807 */
[----:B------:R-:W-:-:S03]  /*0d60*/  DFMA R20, R16, -R2, 1 ;  /* 0x3ff000001014742b */ /* 0x000fc60000000802 */
[----:B------:R-:W-:-:S05]  /*0d70*/  @!P2 DFMA R8, R8, 2, -R18 ;  /* 0x400000000808a82b */ /* 0x000fca0000000812 */
[----:B------:R-:W-:Y:S01]  /*0d80*/  DFMA R16, R16, R20, R16 ;  /* 0x000000141010722b */ /* 0x000fe20000000010 */
[----:B------:R-:W-:Y:S02]  /*0d90*/  IMAD.MOV.U32 R21, RZ, RZ, R11 ;  /* 0x000000ffff157224 */ /* 0x000fe400078e000b */
[----:B------:R-:W-:Y:S01]  /*0da0*/  IMAD.MOV.U32 R20, RZ, RZ, R14 ;  /* 0x000000ffff147224 */ /* 0x000fe200078e000e */
[----:B------:R-:W-:Y:S02]  /*0db0*/  @!P0 LOP3.LUT R20, R3, 0x7ff00000, RZ, 0xc0, !PT ;  /* 0x7ff0000003148812 */ /* 0x000fe400078ec0ff */
[----:B------:R-:W-:Y:S02]  /*0dc0*/  @!P2 LOP3.LUT R21, R9, 0x7ff00000, RZ, 0xc0, !PT ;  /* 0x7ff000000915a812 */ /* 0x000fe400078ec0ff */
[----:B------:R-:W-:Y:S01]  /*0dd0*/  DMUL R18, R16, R8 ;  /* 0x0000000810127228 */ /* 0x000fe20000000000 */
[----:B------:R-:W-:Y:S02]  /*0de0*/  VIADD R22, R20, 0xffffffff ;  /* 0xffffffff14167836 */ /* 0x000fe40000000000 */
[----:B------:R-:W-:-:S05]  /*0df0*/  VIADD R13, R21, 0xffffffff ;  /* 0xffffffff150d7836 */ /* 0x000fca0000000000 */
[----:B------:R-:W-:Y:S01]  /*0e00*/  DFMA R14, R18, -R2, R8 ;  /* 0x80000002120e722b */ /* 0x000fe20000000008 */
[----:B------:R-:W-:-:S04]  /*0e10*/  ISETP.GT.U32.AND P0, PT, R13, 0x7feffffe, PT ;  /* 0x7feffffe0d00780c */ /* 0x000fc80003f04070 */
[----:B------:R-:W-:-:S03]  /*0e20*/  ISETP.GT.U32.OR P0, PT, R22, 0x7feffffe, P0 ;  /* 0x7feffffe1600780c */ /* 0x000fc60000704470 */
[----:B------:R-:W-:-:S10]  /*0e30*/  DFMA R14, R16, R14, R18 ;  /* 0x0000000e100e722b */ /* 0x000fd40000000012 */
[----:B------:R-:W-:Y:S05]  /*0e40*/  @P0 BRA `(.L_x_32) ;  /* 0x00000000006c0947 */ /* 0x000fea0003800000 */
[----:B------:R-:W-:-:S04]  /*0e50*/  LOP3.LUT R16, R5, 0x7ff00000, RZ, 0xc0, !PT ;  /* 0x7ff0000005107812 */ /* 0x000fc800078ec0ff */
[CC--:B------:R-:W-:Y:S02]  /*0e60*/  VIADDMNMX R6, R11.reuse, -R16.reuse, 0xb9600000, !PT ;  /* 0xb96000000b067446 */ /* 0x0c0fe40007800910 */
[----:B------:R-:W-:Y:S02]  /*0e70*/  ISETP.GE.U32.AND P0, PT, R11, R16, PT ;  /* 0x000000100b00720c */ /* 0x000fe40003f06070 */
[----:B------:R-:W-:Y:S02]  /*0e80*/  VIMNMX R6, PT, PT, R6, 0x46a00000, PT ;  /* 0x46a0000006067848 */ /* 0x000fe40003fe0100 */
[----:B------:R-:W-:-:S05]  /*0e90*/  SEL R11, R12, 0x63400000, !P0 ;  /* 0x634000000c0b7807 */ /* 0x000fca0004000000 */
[----:B------:R-:W-:Y:S02]  /*0ea0*/  IMAD.IADD R11, R6, 0x1, -R11 ;  /* 0x00000001060b7824 */ /* 0x000fe400078e0a0b */
[----:B------:R-:W-:Y:S02]  /*0eb0*/  IMAD.MOV.U32 R6, RZ, RZ, RZ ;  /* 0x000000ffff067224 */ /* 0x000fe400078e00ff */
[----:B------:R-:W-:-:S06]  /*0ec0*/  VIADD R7, R11, 0x7fe00000 ;  /* 0x7fe000000b077836 */ /* 0x000fcc0000000000 */
[----:B------:R-:W-:-:S10]  /*0ed0*/  DMUL R12, R14, R6 ;  /* 0x000000060e0c7228 */ /* 0x000fd40000000000 */
[----:B------:R-:W-:-:S13]  /*0ee0*/  FSETP.GTU.AND P0, PT, |R13|, 1.469367938527859385e-39, PT ;  /* 0x001000000d00780b */ /* 0x000fda0003f0c200 */
[----:B------:R-:W-:Y:S05]  /*0ef0*/  @P0 BRA `(.L_x_33) ;  /* 0x0000000000940947 */ /* 0x000fea0003800000 */
[----:B------:R-:W-:Y:S01]  /*0f00*/  DFMA R2, R14, -R2, R8 ;  /* 0x800000020e02722b */ /* 0x000fe20000000008 */
[----:B------:R-:W-:-:S09]  /*0f10*/  MOV R6, RZ ;  /* 0x000000ff00067202 */ /* 0x000fd20000000f00 */
        /* <DEDUP_REMOVED lines=14> */
.L_x_32:
        /* <DEDUP_REMOVED lines=16> */
.L_x_35:
[----:B------:R-:W-:Y:S01]  /*1100*/  LOP3.LUT R13, R5, 0x80000, RZ, 0xfc, !PT ;  /* 0x00080000050d7812 */ /* 0x000fe200078efcff */
[----:B------:R-:W-:Y:S01]  /*1110*/  IMAD.MOV.U32 R12, RZ, RZ, R4 ;  /* 0x000000ffff0c7224 */ /* 0x000fe200078e0004 */
[----:B------:R-:W-:Y:S06]  /*1120*/  BRA `(.L_x_33) ;  /* 0x0000000000087947 */ /* 0x000fec0003800000 */
.L_x_34:
[----:B------:R-:W-:Y:S01]  /*1130*/  LOP3.LUT R13, R7, 0x80000, RZ, 0xfc, !PT ;  /* 0x00080000070d7812 */ /* 0x000fe200078efcff */
[----:B------:R-:W-:-:S07]  /*1140*/  IMAD.MOV.U32 R12, RZ, RZ, R6 ;  /* 0x000000ffff0c7224 */ /* 0x000fce00078e0006 */
.L_x_33:
[----:B------:R-:W-:Y:S05]  /*1150*/  BSYNC.RECONVERGENT B1 ;  /* 0x0000000000017941 */ /* 0x000fea0003800200 */
.L_x_31:
[----:B------:R-:W-:Y:S01]  /*1160*/  MOV R11, 0x0 ;  /* 0x00000000000b7802 */ /* 0x000fe20000000f00 */
[----:B------:R-:W-:Y:S02]  /*1170*/  IMAD.MOV.U32 R2, RZ, RZ, R12 ;  /* 0x000000ffff027224 */ /* 0x000fe400078e000c */
[----:B------:R-:W-:Y:S01]  /*1180*/  IMAD.MOV.U32 R3, RZ, RZ, R13 ;  /* 0x000000ffff037224 */ /* 0x000fe200078e000d */
[----:B------:R-:W-:Y:S06]  /*1190*/  RET.REL.NODEC R10 `(_Z4NOVAPdS_Piid) ;  /* 0xffffffec0a987950 */ /* 0x000fec0003c3ffff */
        .weak           $__internal_3_$__cuda_sm20_dsqrt_rn_f64_mediumpath_v1
        .type           $__internal_3_$__cuda_sm20_dsqrt_rn_f64_mediumpath_v1,@function
        .size           $__internal_3_$__cuda_sm20_dsqrt_rn_f64_mediumpath_v1,(.L_x_44 - $__internal_3_$__cuda_sm20_dsqrt_rn_f64_mediumpath_v1)
$__internal_3_$__cuda_sm20_dsqrt_rn_f64_mediumpath_v1:
[----:B------:R-:W-:Y:S01]  /*11a0*/  ISETP.GE.U32.AND P0, PT, R10, -0x3400000, PT ;  /* 0xfcc000000a00780c */ /* 0x000fe20003f06070 */
[----:B------:R-:W-:Y:S01]  /*11b0*/  BSSY.RECONVERGENT B1, `(.L_x_36) ;  /* 0x0000024000017945 */ /* 0x000fe20003800200 */
[----:B------:R-:W-:-:S11]  /*11c0*/  IMAD.MOV.U32 R13, RZ, RZ, R19 ;  /* 0x000000ffff0d7224 */ /* 0x000fd600078e0013 */
[----:B------:R-:W-:Y:S05]  /*11d0*/  @!P0 BRA `(.L_x_37) ;  /* 0x0000000000208947 */ /* 0x000fea0003800000 */
[----:B------:R-:W-:-:S10]  /*11e0*/  DFMA.RM R12, R16, R12, R14 ;  /* 0x0000000c100c722b */ /* 0x000fd4000000400e */
[----:B------:R-:W-:-:S05]  /*11f0*/  IADD3 R4, P0, PT, R12, 0x1, RZ ;  /* 0x000000010c047810 */ /* 0x000fca0007f1e0ff */
[----:B------:R-:W-:-:S06]  /*1200*/  IMAD.X R5, RZ, RZ, R13, P0 ;  /* 0x000000ffff057224 */ /* 0x000fcc00000e060d */
[----:B------:R-:W-:-:S08]  /*1210*/  DFMA.RP R8, -R12, R4, R8 ;  /* 0x000000040c08722b */ /* 0x000fd00000008108 */
[----:B------:R-:W-:-:S06]  /*1220*/  DSETP.GT.AND P0, PT, R8, RZ, PT ;  /* 0x000000ff0800722a */ /* 0x000fcc0003f04000 */
[----:B------:R-:W-:Y:S02]  /*1230*/  FSEL R4, R4, R12, P0 ;  /* 0x0000000c04047208 */ /* 0x000fe40000000000 */
[----:B------:R-:W-:Y:S01]  /*1240*/  FSEL R5, R5, R13, P0 ;  /* 0x0000000d05057208 */ /* 0x000fe20000000000 */
[----:B------:R-:W-:Y:S06]  /*1250*/  BRA `(.L_x_38) ;  /* 0x0000000000647947 */ /* 0x000fec0003800000 */
.L_x_37:
[----:B------:R-:W-:-:S14]  /*1260*/  DSETP.NE.AND P0, PT, R8, RZ, PT ;  /* 0x000000ff0800722a */ /* 0x000fdc0003f05000 */
[----:B------:R-:W-:Y:S05]  /*1270*/  @!P0 BRA `(.L_x_39) ;  /* 0x0000000000588947 */ /* 0x000fea0003800000 */
[----:B------:R-:W-:-:S13]  /*1280*/  ISETP.GE.AND P0, PT, R9, RZ, PT ;  /* 0x000000ff0900720c */ /* 0x000fda0003f06270 */
[----:B------:R-:W-:Y:S02]  /*1290*/  @!P0 IMAD.MOV.U32 R4, RZ, RZ, 0x0 ;  /* 0x00000000ff048424 */ /* 0x000fe400078e00ff */
[----:B------:R-:W-:Y:S01]  /*12a0*/  @!P0 IMAD.MOV.U32 R5, RZ, RZ, -0x80000 ;  /* 0xfff80000ff058424 */ /* 0x000fe200078e00ff */
[----:B------:R-:W-:Y:S06]  /*12b0*/  @!P0 BRA `(.L_x_38) ;  /* 0x00000000004c8947 */ /* 0x000fec0003800000 */
[----:B------:R-:W-:-:S13]  /*12c0*/  ISETP.GT.AND P0, PT, R9, 0x7fefffff, PT ;  /* 0x7fefffff0900780c */ /* 0x000fda0003f04270 */
[----:B------:R-:W-:Y:S05]  /*12d0*/  @P0 BRA `(.L_x_39) ;  /* 0x0000000000400947 */ /* 0x000fea0003800000 */
[----:B------:R-:W-:Y:S01]  /*12e0*/  DMUL R8, R8, 8.11296384146066816958e+31 ;  /* 0x4690000008087828 */ /* 0x000fe20000000000 */
[----:B------:R-:W-:Y:S02]  /*12f0*/  IMAD.MOV.U32 R4, RZ, RZ, RZ ;  /* 0x000000ffff047224 */ /* 0x000fe400078e00ff */
[----:B------:R-:W-:Y:S02]  /*1300*/  IMAD.MOV.U32 R12, RZ, RZ, 0x0 ;  /* 0x00000000ff0c7424 */ /* 0x000fe400078e00ff */
[----:B------:R-:W-:Y:S01]  /*1310*/  IMAD.MOV.U32 R13, RZ, RZ, 0x3fd80000 ;  /* 0x3fd80000ff0d7424 */ /* 0x000fe200078e00ff */
[----:B------:R-:W0:Y:S02]  /*1320*/  MUFU.RSQ64H R5, R9 ;  /* 0x0000000900057308 */ /* 0x000e240000001c00 */
[----:B0-----:R-:W-:-:S08]  /*1330*/  DMUL R10, R4, R4 ;  /* 0x00000004040a7228 */ /* 0x001fd00000000000 */
[----:B------:R-:W-:-:S08]  /*1340*/  DFMA R10, R8, -R10, 1 ;  /* 0x3ff00000080a742b */ /* 0x000fd0000000080a */
[----:B------:R-:W-:Y:S02]  /*1350*/  DFMA R12, R10, R12, 0.5 ;  /* 0x3fe000000a0c742b */ /* 0x000fe4000000000c */
[----:B------:R-:W-:-:S08]  /*1360*/  DMUL R10, R4, R10 ;  /* 0x0000000a040a7228 */ /* 0x000fd00000000000 */
[----:B------:R-:W-:-:S08]  /*1370*/  DFMA R10, R12, R10, R4 ;  /* 0x0000000a0c0a722b */ /* 0x000fd00000000004 */
[----:B------:R-:W-:Y:S02]  /*1380*/  DMUL R4, R8, R10 ;  /* 0x0000000a08047228 */ /* 0x000fe40000000000 */
[----:B------:R-:W-:-:S06]  /*1390*/  VIADD R11, R11, 0xfff00000 ;  /* 0xfff000000b0b7836 */ /* 0x000fcc0000000000 */
[----:B------:R-:W-:-:S08]  /*13a0*/  DFMA R12, R4, -R4, R8 ;  /* 0x80000004040c722b */ /* 0x000fd00000000008 */
[----:B------:R-:W-:-:S10]  /*13b0*/  DFMA R4, R10, R12, R4 ;  /* 0x0000000c0a04722b */ /* 0x000fd40000000004 */
[----:B------:R-:W-:Y:S01]  /*13c0*/  VIADD R5, R5, 0xfcb00000 ;  /* 0xfcb0000005057836 */ /* 0x000fe20000000000 */
[----:B------:R-:W-:Y:S06]  /*13d0*/  BRA `(.L_x_38) ;  /* 0x0000000000047947 */ /* 0x000fec0003800000 */
.L_x_39:
[----:B------:R-:W-:-:S11]  /*13e0*/  DADD R4, R8, R8 ;  /* 0x0000000008047229 */ /* 0x000fd60000000008 */
.L_x_38:
[----:B------:R-:W-:Y:S05]  /*13f0*/  BSYNC.RECONVERGENT B1 ;  /* 0x0000000000017941 */ /* 0x000fea0003800200 */
.L_x_36:
[----:B------:R-:W-:-:S04]  /*1400*/  IMAD.MOV.U32 R3, RZ, RZ, 0x0 ;  /* 0x00000000ff037424 */ /* 0x000fc800078e00ff */
[----:B------:R-:W-:Y:S05]  /*1410*/  RET.REL.NODEC R2 `(_Z4NOVAPdS_Piid) ;  /* 0xffffffe802f87950 */ /* 0x000fea0003c3ffff */
.L_x_40:
        /* <DEDUP_REMOVED lines=14> */
.L_x_44:


//--------------------- .nv.shared.reserved.0     --------------------------
	.section	.nv.shared.reserved.0,"aw",@nobits
	.weak		__nv_reservedSMEM_offset_0_alias
	.size		__nv_reservedSMEM_offset_0_alias, 0, 64
	.other		__nv_reservedSMEM_offset_0_alias,@"STO_CUDA_RESERVED_SHARED STV_DEFAULT"
__nv_reservedSMEM_offset_0_alias:
	.zero		0
	.zero		64


//--------------------- .nv.constant0._Z9matrixSumPKdS0_Pdddii --------------------------
	.section	.nv.constant0._Z9matrixSumPKdS0_Pdddii,"a",@progbits
	.sectionflags	@""
	.align	4
.nv.constant0._Z9matrixSumPKdS0_Pdddii:
	.zero		944


//--------------------- .nv.constant0._Z8set_zeroPdS_ii --------------------------
	.section	.nv.constant0._Z8set_zeroPdS_ii,"a",@progbits
	.sectionflags	@""
	.align	4
.nv.constant0._Z8set_zeroPdS_ii:
	.zero		920


//--------------------- .nv.constant0._Z11gaussjordanPdS_ii --------------------------
	.section	.nv.constant0._Z11gaussjordanPdS_ii,"a",@progbits
	.sectionflags	@""
	.align	4
.nv.constant0._Z11gaussjordanPdS_ii:
	.zero		920


//--------------------- .nv.constant0._Z14diag_normalizePdS_ii --------------------------
	.section	.nv.constant0._Z14diag_normalizePdS_ii,"a",@progbits
	.sectionflags	@""
	.align	4
.nv.constant0._Z14diag_normalizePdS_ii:
	.zero		920


//--------------------- .nv.constant0._Z16nodiag_normalizePdS_ii --------------------------
	.section	.nv.constant0._Z16nodiag_normalizePdS_ii,"a",@progbits
	.sectionflags	@""
	.align	4
.nv.constant0._Z16nodiag_normalizePdS_ii:
	.zero		920


//--------------------- .nv.constant0._Z9matrixMulPdS_S_iii --------------------------
	.section	.nv.constant0._Z9matrixMulPdS_S_iii,"a",@progbits
	.sectionflags	@""
	.align	4
.nv.constant0._Z9matrixMulPdS_S_iii:
	.zero		932


//--------------------- .nv.constant0._Z11matrixTransPdS_ii --------------------------
	.section	.nv.constant0._Z11matrixTransPdS_ii,"a",@progbits
	.sectionflags	@""
	.align	4
.nv.constant0._Z11matrixTransPdS_ii:
	.zero		920


//--------------------- .nv.constant0._Z4NOVAPdS_Piid --------------------------
	.section	.nv.constant0._Z4NOVAPdS_Piid,"a",@progbits
	.sectionflags	@""
	.align	4
.nv.constant0._Z4NOVAPdS_Piid:
	.zero		936


//--------------------- SYMBOLS --------------------------

	.type		.nv.reservedSmem.offset0,@object
	.size		.nv.reservedSmem.offset0,0x4
